	.target	sm_90a

	.elftype	@"ET_EXEC"


//--------------------- .note.nv.tkinfo           --------------------------
	.section	.note.nv.tkinfo,"",@"SHT_NOTE"
	.sectionflags	@"SHF_NOTE_NV_TKINFO"
	.tkinfo
        /*0018*/ 	.word	0x00000002
        /*0030*/ 	.string	""
        /*0030*/ 	.string	"ptxas"
        /*0030*/ 	.string	"Cuda compilation tools, release 13.0, V13.0.88"
        /*0030*/ 	.string	"Build cuda_13.0.r13.0/compiler.36424714_0"
        /*0030*/ 	.string	"-arch sm_90a -m 64 "



//--------------------- .note.nv.cuinfo           --------------------------
	.section	.note.nv.cuinfo,"",@"SHT_NOTE"
	.sectionflags	@"SHF_NOTE_NV_CUINFO"
        /*0018*/ 	.short	0x0002
        /*001a*/ 	.short	0x005a
        /*001c*/ 	.short	0x0082
	.zero		2


//--------------------- .nv.info                  --------------------------
	.section	.nv.info,"",@"SHT_CUDA_INFO"
	.align	4


	//----- nvinfo : EIATTR_REGCOUNT
	.align		4
        /*0000*/ 	.byte	0x04, 0x2f
        /*0002*/ 	.short	(.L_12 - .L_11)
	.align		4
.L_11:
        /*0004*/ 	.word	index@(_ZN7cutlass13device_kernelIN5flash19enable_sm80_to_sm89INS1_16FlashAttnFwdSm80INS1_25CollectiveMainloopFwdSm80ILi4ELi1ELb0EN4cute5tupleIJNS5_1CILi128EEENS7_ILi64EEENS7_ILi96EEEEEELi96ENS_10bfloat16_tEfNS_4arch4Sm80ELb1ELb0ELb1ELb1ELb0ELb1ELb1ELb0EEENS1_21CollectiveEpilogueFwdINS6_IJS8_SA_S9_EEENS6_IJNS7_ILi1EEESI_SI_EEESC_SE_Li128ELb1ELb1ELb0ELb0EEENS1_19SingleTileSchedulerILb1ELb0ELb1ELi128EEEEEEEEEvNT_6ParamsE)
        /*0008*/ 	.word	0x00000004


	//----- nvinfo : EIATTR_FRAME_SIZE
	.align		4
.L_12:
        /*000c*/ 	.byte	0x04, 0x11
        /*000e*/ 	.short	(.L_14 - .L_13)
	.align		4
.L_13:
        /*0010*/ 	.word	index@(_ZN7cutlass13device_kernelIN5flash19enable_sm80_to_sm89INS1_16FlashAttnFwdSm80INS1_25CollectiveMainloopFwdSm80ILi4ELi1ELb0EN4cute5tupleIJNS5_1CILi128EEENS7_ILi64EEENS7_ILi96EEEEEELi96ENS_10bfloat16_tEfNS_4arch4Sm80ELb1ELb0ELb1ELb1ELb0ELb1ELb1ELb0EEENS1_21CollectiveEpilogueFwdINS6_IJS8_SA_S9_EEENS6_IJNS7_ILi1EEESI_SI_EEESC_SE_Li128ELb1ELb1ELb0ELb0EEENS1_19SingleTileSchedulerILb1ELb0ELb1ELi128EEEEEEEEEvNT_6ParamsE)
        /*0014*/ 	.word	0x00000000


	//----- nvinfo : EIATTR_REGCOUNT
	.align		4
.L_14:
        /*0018*/ 	.byte	0x04, 0x2f
        /*001a*/ 	.short	(.L_16 - .L_15)
	.align		4
.L_15:
        /*001c*/ 	.word	index@(_ZN7cutlass13device_kernelIN5flash19enable_sm80_to_sm89INS1_16FlashAttnFwdSm80INS1_25CollectiveMainloopFwdSm80ILi4ELi1ELb0EN4cute5tupleIJNS5_1CILi128EEENS7_ILi64EEENS7_ILi96EEEEEELi96ENS_10bfloat16_tEfNS_4arch4Sm80ELb1ELb0ELb1ELb1ELb0ELb0ELb1ELb0EEENS1_21CollectiveEpilogueFwdINS6_IJS8_SA_S9_EEENS6_IJNS7_ILi1EEESI_SI_EEESC_SE_Li128ELb1ELb1ELb0ELb0EEENS1_19SingleTileSchedulerILb1ELb0ELb1ELi128EEEEEEEEEvNT_6ParamsE)
        /*0020*/ 	.word	0x00000004


	//----- nvinfo : EIATTR_FRAME_SIZE
	.align		4
.L_16:
        /*0024*/ 	.byte	0x04, 0x11
        /*0026*/ 	.short	(.L_18 - .L_17)
	.align		4
.L_17:
        /*0028*/ 	.word	index@(_ZN7cutlass13device_kernelIN5flash19enable_sm80_to_sm89INS1_16FlashAttnFwdSm80INS1_25CollectiveMainloopFwdSm80ILi4ELi1ELb0EN4cute5tupleIJNS5_1CILi128EEENS7_ILi64EEENS7_ILi96EEEEEELi96ENS_10bfloat16_tEfNS_4arch4Sm80ELb1ELb0ELb1ELb1ELb0ELb0ELb1ELb0EEENS1_21CollectiveEpilogueFwdINS6_IJS8_SA_S9_EEENS6_IJNS7_ILi1EEESI_SI_EEESC_SE_Li128ELb1ELb1ELb0ELb0EEENS1_19SingleTileSchedulerILb1ELb0ELb1ELi128EEEEEEEEEvNT_6ParamsE)
        /*002c*/ 	.word	0x00000000


	//----- nvinfo : EIATTR_REGCOUNT
	.align		4
.L_18:
        /*0030*/ 	.byte	0x04, 0x2f
        /*0032*/ 	.short	(.L_20 - .L_19)
	.align		4
.L_19:
        /*0034*/ 	.word	index@(_ZN7cutlass13device_kernelIN5flash19enable_sm80_to_sm89INS1_16FlashAttnFwdSm80INS1_25CollectiveMainloopFwdSm80ILi4ELi1ELb0EN4cute5tupleIJNS5_1CILi128EEENS7_ILi64EEENS7_ILi96EEEEEELi96ENS_10bfloat16_tEfNS_4arch4Sm80ELb1ELb0ELb1ELb0ELb0ELb0ELb1ELb0EEENS1_21CollectiveEpilogueFwdINS6_IJS8_SA_S9_EEENS6_IJNS7_ILi1EEESI_SI_EEESC_SE_Li128ELb0ELb1ELb0ELb0EEENS1_30DynamicPersistentTileSchedulerILi128ELi128ELb0ELb1ELb0EEEEEEEEEvNT_6ParamsE)
        /*0038*/ 	.word	0x00000004


	//----- nvinfo : EIATTR_FRAME_SIZE
	.align		4
.L_20:
        /*003c*/ 	.byte	0x04, 0x11
        /*003e*/ 	.short	(.L_22 - .L_21)
	.align		4
.L_21:
        /*0040*/ 	.word	index@(_ZN7cutlass13device_kernelIN5flash19enable_sm80_to_sm89INS1_16FlashAttnFwdSm80INS1_25CollectiveMainloopFwdSm80ILi4ELi1ELb0EN4cute5tupleIJNS5_1CILi128EEENS7_ILi64EEENS7_ILi96EEEEEELi96ENS_10bfloat16_tEfNS_4arch4Sm80ELb1ELb0ELb1ELb0ELb0ELb0ELb1ELb0EEENS1_21CollectiveEpilogueFwdINS6_IJS8_SA_S9_EEENS6_IJNS7_ILi1EEESI_SI_EEESC_SE_Li128ELb0ELb1ELb0ELb0EEENS1_30DynamicPersistentTileSchedulerILi128ELi128ELb0ELb1ELb0EEEEEEEEEvNT_6ParamsE)
        /*0044*/ 	.word	0x00000000


	//----- nvinfo : EIATTR_REGCOUNT
	.align		4
.L_22:
        /*0048*/ 	.byte	0x04, 0x2f
        /*004a*/ 	.short	(.L_24 - .L_23)
	.align		4
.L_23:
        /*004c*/ 	.word	index@(_ZN7cutlass13device_kernelIN5flash19enable_sm80_to_sm89INS1_16FlashAttnFwdSm80INS1_25CollectiveMainloopFwdSm80ILi4ELi1ELb0EN4cute5tupleIJNS5_1CILi128EEENS7_ILi48EEENS7_ILi96EEEEEELi96ENS_10bfloat16_tEfNS_4arch4Sm80ELb0ELb1ELb1ELb1ELb0ELb1ELb1ELb0EEENS1_21CollectiveEpilogueFwdINS6_IJS8_SA_S9_EEENS6_IJNS7_ILi1EEESI_SI_EEESC_SE_Li128ELb1ELb1ELb0ELb0EEENS1_19SingleTileSchedulerILb1ELb0ELb1ELi128EEEEEEEEEvNT_6ParamsE)
        /*0050*/ 	.word	0x00000004


	//----- nvinfo : EIATTR_FRAME_SIZE
	.align		4
.L_24:
        /*0054*/ 	.byte	0x04, 0x11
        /*0056*/ 	.short	(.L_26 - .L_25)
	.align		4
.L_25:
        /*0058*/ 	.word	index@(_ZN7cutlass13device_kernelIN5flash19enable_sm80_to_sm89INS1_16FlashAttnFwdSm80INS1_25CollectiveMainloopFwdSm80ILi4ELi1ELb0EN4cute5tupleIJNS5_1CILi128EEENS7_ILi48EEENS7_ILi96EEEEEELi96ENS_10bfloat16_tEfNS_4arch4Sm80ELb0ELb1ELb1ELb1ELb0ELb1ELb1ELb0EEENS1_21CollectiveEpilogueFwdINS6_IJS8_SA_S9_EEENS6_IJNS7_ILi1EEESI_SI_EEESC_SE_Li128ELb1ELb1ELb0ELb0EEENS1_19SingleTileSchedulerILb1ELb0ELb1ELi128EEEEEEEEEvNT_6ParamsE)
        /*005c*/ 	.word	0x00000000


	//----- nvinfo : EIATTR_REGCOUNT
	.align		4
.L_26:
        /*0060*/ 	.byte	0x04, 0x2f
        /*0062*/ 	.short	(.L_28 - .L_27)
	.align		4
.L_27:
        /*0064*/ 	.word	index@(_ZN7cutlass13device_kernelIN5flash19enable_sm80_to_sm89INS1_16FlashAttnFwdSm80INS1_25CollectiveMainloopFwdSm80ILi4ELi1ELb0EN4cute5tupleIJNS5_1CILi128EEENS7_ILi48EEENS7_ILi96EEEEEELi96ENS_10bfloat16_tEfNS_4arch4Sm80ELb0ELb1ELb1ELb1ELb0ELb0ELb1ELb0EEENS1_21CollectiveEpilogueFwdINS6_IJS8_SA_S9_EEENS6_IJNS7_ILi1EEESI_SI_EEESC_SE_Li128ELb1ELb1ELb0ELb0EEENS1_19SingleTileSchedulerILb1ELb0ELb1ELi128EEEEEEEEEvNT_6ParamsE)
        /*0068*/ 	.word	0x00000004


	//----- nvinfo : EIATTR_FRAME_SIZE
	.align		4
.L_28:
        /*006c*/ 	.byte	0x04, 0x11
        /*006e*/ 	.short	(.L_30 - .L_29)
	.align		4
.L_29:
        /*0070*/ 	.word	index@(_ZN7cutlass13device_kernelIN5flash19enable_sm80_to_sm89INS1_16FlashAttnFwdSm80INS1_25CollectiveMainloopFwdSm80ILi4ELi1ELb0EN4cute5tupleIJNS5_1CILi128EEENS7_ILi48EEENS7_ILi96EEEEEELi96ENS_10bfloat16_tEfNS_4arch4Sm80ELb0ELb1ELb1ELb1ELb0ELb0ELb1ELb0EEENS1_21CollectiveEpilogueFwdINS6_IJS8_SA_S9_EEENS6_IJNS7_ILi1EEESI_SI_EEESC_SE_Li128ELb1ELb1ELb0ELb0EEENS1_19SingleTileSchedulerILb1ELb0ELb1ELi128EEEEEEEEEvNT_6ParamsE)
        /*0074*/ 	.word	0x00000000


	//----- nvinfo : EIATTR_REGCOUNT
	.align		4
.L_30:
        /*0078*/ 	.byte	0x04, 0x2f
        /*007a*/ 	.short	(.L_32 - .L_31)
	.align		4
.L_31:
        /*007c*/ 	.word	index@(_ZN7cutlass13device_kernelIN5flash19enable_sm80_to_sm89INS1_16FlashAttnFwdSm80INS1_25CollectiveMainloopFwdSm80ILi4ELi1ELb0EN4cute5tupleIJNS5_1CILi128EEENS7_ILi48EEENS7_ILi96EEEEEELi96ENS_10bfloat16_tEfNS_4arch4Sm80ELb0ELb1ELb1ELb0ELb0ELb0ELb1ELb0EEENS1_21CollectiveEpilogueFwdINS6_IJS8_SA_S9_EEENS6_IJNS7_ILi1EEESI_SI_EEESC_SE_Li128ELb0ELb1ELb0ELb0EEENS1_19SingleTileSchedulerILb0ELb0ELb1ELi128EEEEEEEEEvNT_6ParamsE)
        /*0080*/ 	.word	0x00000004


	//----- nvinfo : EIATTR_FRAME_SIZE
	.align		4
.L_32:
        /*0084*/ 	.byte	0x04, 0x11
        /*0086*/ 	.short	(.L_34 - .L_33)
	.align		4
.L_33:
        /*0088*/ 	.word	index@(_ZN7cutlass13device_kernelIN5flash19enable_sm80_to_sm89INS1_16FlashAttnFwdSm80INS1_25CollectiveMainloopFwdSm80ILi4ELi1ELb0EN4cute5tupleIJNS5_1CILi128EEENS7_ILi48EEENS7_ILi96EEEEEELi96ENS_10bfloat16_tEfNS_4arch4Sm80ELb0ELb1ELb1ELb0ELb0ELb0ELb1ELb0EEENS1_21CollectiveEpilogueFwdINS6_IJS8_SA_S9_EEENS6_IJNS7_ILi1EEESI_SI_EEESC_SE_Li128ELb0ELb1ELb0ELb0EEENS1_19SingleTileSchedulerILb0ELb0ELb1ELi128EEEEEEEEEvNT_6ParamsE)
        /*008c*/ 	.word	0x00000000


	//----- nvinfo : EIATTR_REGCOUNT
	.align		4
.L_34:
        /*0090*/ 	.byte	0x04, 0x2f
        /*0092*/ 	.short	(.L_36 - .L_35)
	.align		4
.L_35:
        /*0094*/ 	.word	index@(_ZN7cutlass13device_kernelIN5flash19enable_sm80_to_sm89INS1_16FlashAttnFwdSm80INS1_25CollectiveMainloopFwdSm80ILi4ELi1ELb0EN4cute5tupleIJNS5_1CILi128EEENS7_ILi64EEENS7_ILi96EEEEEELi96ENS_10bfloat16_tEfNS_4arch4Sm80ELb0ELb0ELb1ELb1ELb0ELb1ELb1ELb0EEENS1_21CollectiveEpilogueFwdINS6_IJS8_SA_S9_EEENS6_IJNS7_ILi1EEESI_SI_EEESC_SE_Li128ELb1ELb1ELb0ELb0EEENS1_19SingleTileSchedulerILb1ELb0ELb1ELi128EEEEEEEEEvNT_6ParamsE)
        /*0098*/ 	.word	0x00000004


	//----- nvinfo : EIATTR_FRAME_SIZE
	.align		4
.L_36:
        /*009c*/ 	.byte	0x04, 0x11
        /*009e*/ 	.short	(.L_38 - .L_37)
	.align		4
.L_37:
        /*00a0*/ 	.word	index@(_ZN7cutlass13device_kernelIN5flash19enable_sm80_to_sm89INS1_16FlashAttnFwdSm80INS1_25CollectiveMainloopFwdSm80ILi4ELi1ELb0EN4cute5tupleIJNS5_1CILi128EEENS7_ILi64EEENS7_ILi96EEEEEELi96ENS_10bfloat16_tEfNS_4arch4Sm80ELb0ELb0ELb1ELb1ELb0ELb1ELb1ELb0EEENS1_21CollectiveEpilogueFwdINS6_IJS8_SA_S9_EEENS6_IJNS7_ILi1EEESI_SI_EEESC_SE_Li128ELb1ELb1ELb0ELb0EEENS1_19SingleTileSchedulerILb1ELb0ELb1ELi128EEEEEEEEEvNT_6ParamsE)
        /*00a4*/ 	.word	0x00000000


	//----- nvinfo : EIATTR_REGCOUNT
	.align		4
.L_38:
        /*00a8*/ 	.byte	0x04, 0x2f
        /*00aa*/ 	.short	(.L_40 - .L_39)
	.align		4
.L_39:
        /*00ac*/ 	.word	index@(_ZN7cutlass13device_kernelIN5flash19enable_sm80_to_sm89INS1_16FlashAttnFwdSm80INS1_25CollectiveMainloopFwdSm80ILi4ELi1ELb0EN4cute5tupleIJNS5_1CILi128EEENS7_ILi64EEENS7_ILi96EEEEEELi96ENS_10bfloat16_tEfNS_4arch4Sm80ELb0ELb0ELb1ELb1ELb0ELb0ELb1ELb0EEENS1_21CollectiveEpilogueFwdINS6_IJS8_SA_S9_EEENS6_IJNS7_ILi1EEESI_SI_EEESC_SE_Li128ELb1ELb1ELb0ELb0EEENS1_19SingleTileSchedulerILb1ELb0ELb1ELi128EEEEEEEEEvNT_6ParamsE)
        /*00b0*/ 	.word	0x00000004


	//----- nvinfo : EIATTR_FRAME_SIZE
	.align		4
.L_40:
        /*00b4*/ 	.byte	0x04, 0x11
        /*00b6*/ 	.short	(.L_42 - .L_41)
	.align		4
.L_41:
        /*00b8*/ 	.word	index@(_ZN7cutlass13device_kernelIN5flash19enable_sm80_to_sm89INS1_16FlashAttnFwdSm80INS1_25CollectiveMainloopFwdSm80ILi4ELi1ELb0EN4cute5tupleIJNS5_1CILi128EEENS7_ILi64EEENS7_ILi96EEEEEELi96ENS_10bfloat16_tEfNS_4arch4Sm80ELb0ELb0ELb1ELb1ELb0ELb0ELb1ELb0EEENS1_21CollectiveEpilogueFwdINS6_IJS8_SA_S9_EEENS6_IJNS7_ILi1EEESI_SI_EEESC_SE_Li128ELb1ELb1ELb0ELb0EEENS1_19SingleTileSchedulerILb1ELb0ELb1ELi128EEEEEEEEEvNT_6ParamsE)
        /*00bc*/ 	.word	0x00000000


	//----- nvinfo : EIATTR_REGCOUNT
	.align		4
.L_42:
        /*00c0*/ 	.byte	0x04, 0x2f
        /*00c2*/ 	.short	(.L_44 - .L_43)
	.align		4
.L_43:
        /*00c4*/ 	.word	index@(_ZN7cutlass13device_kernelIN5flash19enable_sm80_to_sm89INS1_16FlashAttnFwdSm80INS1_25CollectiveMainloopFwdSm80ILi4ELi1ELb0EN4cute5tupleIJNS5_1CILi128EEENS7_ILi64EEENS7_ILi96EEEEEELi96ENS_10bfloat16_tEfNS_4arch4Sm80ELb0ELb0ELb1ELb0ELb0ELb0ELb1ELb0EEENS1_21CollectiveEpilogueFwdINS6_IJS8_SA_S9_EEENS6_IJNS7_ILi1EEESI_SI_EEESC_SE_Li128ELb0ELb1ELb0ELb0EEENS1_19SingleTileSchedulerILb0ELb0ELb1ELi128EEEEEEEEEvNT_6ParamsE)
        /*00c8*/ 	.word	0x00000004


	//----- nvinfo : EIATTR_FRAME_SIZE
	.align		4
.L_44:
        /*00cc*/ 	.byte	0x04, 0x11
        /*00ce*/ 	.short	(.L_46 - .L_45)
	.align		4
.L_45:
        /*00d0*/ 	.word	index@(_ZN7cutlass13device_kernelIN5flash19enable_sm80_to_sm89INS1_16FlashAttnFwdSm80INS1_25CollectiveMainloopFwdSm80ILi4ELi1ELb0EN4cute5tupleIJNS5_1CILi128EEENS7_ILi64EEENS7_ILi96EEEEEELi96ENS_10bfloat16_tEfNS_4arch4Sm80ELb0ELb0ELb1ELb0ELb0ELb0ELb1ELb0EEENS1_21CollectiveEpilogueFwdINS6_IJS8_SA_S9_EEENS6_IJNS7_ILi1EEESI_SI_EEESC_SE_Li128ELb0ELb1ELb0ELb0EEENS1_19SingleTileSchedulerILb0ELb0ELb1ELi128EEEEEEEEEvNT_6ParamsE)
        /*00d4*/ 	.word	0x00000000


	//----- nvinfo : EIATTR_MIN_STACK_SIZE
	.align		4
.L_46:
        /*00d8*/ 	.byte	0x04, 0x12
        /*00da*/ 	.short	(.L_48 - .L_47)
	.align		4
.L_47:
        /*00dc*/ 	.word	index@(_ZN7cutlass13device_kernelIN5flash19enable_sm80_to_sm89INS1_16FlashAttnFwdSm80INS1_25CollectiveMainloopFwdSm80ILi4ELi1ELb0EN4cute5tupleIJNS5_1CILi128EEENS7_ILi64EEENS7_ILi96EEEEEELi96ENS_10bfloat16_tEfNS_4arch4Sm80ELb0ELb0ELb1ELb0ELb0ELb0ELb1ELb0EEENS1_21CollectiveEpilogueFwdINS6_IJS8_SA_S9_EEENS6_IJNS7_ILi1EEESI_SI_EEESC_SE_Li128ELb0ELb1ELb0ELb0EEENS1_19SingleTileSchedulerILb0ELb0ELb1ELi128EEEEEEEEEvNT_6ParamsE)
        /*00e0*/ 	.word	0x00000000


	//----- nvinfo : EIATTR_MIN_STACK_SIZE
	.align		4
.L_48:
        /*00e4*/ 	.byte	0x04, 0x12
        /*00e6*/ 	.short	(.L_50 - .L_49)
	.align		4
.L_49:
        /*00e8*/ 	.word	index@(_ZN7cutlass13device_kernelIN5flash19enable_sm80_to_sm89INS1_16FlashAttnFwdSm80INS1_25CollectiveMainloopFwdSm80ILi4ELi1ELb0EN4cute5tupleIJNS5_1CILi128EEENS7_ILi64EEENS7_ILi96EEEEEELi96ENS_10bfloat16_tEfNS_4arch4Sm80ELb0ELb0ELb1ELb1ELb0ELb0ELb1ELb0EEENS1_21CollectiveEpilogueFwdINS6_IJS8_SA_S9_EEENS6_IJNS7_ILi1EEESI_SI_EEESC_SE_Li128ELb1ELb1ELb0ELb0EEENS1_19SingleTileSchedulerILb1ELb0ELb1ELi128EEEEEEEEEvNT_6ParamsE)
        /*00ec*/ 	.word	0x00000000


	//----- nvinfo : EIATTR_MIN_STACK_SIZE
	.align		4
.L_50:
        /*00f0*/ 	.byte	0x04, 0x12
        /*00f2*/ 	.short	(.L_52 - .L_51)
	.align		4
.L_51:
        /*00f4*/ 	.word	index@(_ZN7cutlass13device_kernelIN5flash19enable_sm80_to_sm89INS1_16FlashAttnFwdSm80INS1_25CollectiveMainloopFwdSm80ILi4ELi1ELb0EN4cute5tupleIJNS5_1CILi128EEENS7_ILi64EEENS7_ILi96EEEEEELi96ENS_10bfloat16_tEfNS_4arch4Sm80ELb0ELb0ELb1ELb1ELb0ELb1ELb1ELb0EEENS1_21CollectiveEpilogueFwdINS6_IJS8_SA_S9_EEENS6_IJNS7_ILi1EEESI_SI_EEESC_SE_Li128ELb1ELb1ELb0ELb0EEENS1_19SingleTileSchedulerILb1ELb0ELb1ELi128EEEEEEEEEvNT_6ParamsE)
        /*00f8*/ 	.word	0x00000000


	//----- nvinfo : EIATTR_MIN_STACK_SIZE
	.align		4
.L_52:
        /*00fc*/ 	.byte	0x04, 0x12
        /*00fe*/ 	.short	(.L_54 - .L_53)
	.align		4
.L_53:
        /*0100*/ 	.word	index@(_ZN7cutlass13device_kernelIN5flash19enable_sm80_to_sm89INS1_16FlashAttnFwdSm80INS1_25CollectiveMainloopFwdSm80ILi4ELi1ELb0EN4cute5tupleIJNS5_1CILi128EEENS7_ILi48EEENS7_ILi96EEEEEELi96ENS_10bfloat16_tEfNS_4arch4Sm80ELb0ELb1ELb1ELb0ELb0ELb0ELb1ELb0EEENS1_21CollectiveEpilogueFwdINS6_IJS8_SA_S9_EEENS6_IJNS7_ILi1EEESI_SI_EEESC_SE_Li128ELb0ELb1ELb0ELb0EEENS1_19SingleTileSchedulerILb0ELb0ELb1ELi128EEEEEEEEEvNT_6ParamsE)
        /*0104*/ 	.word	0x00000000


	//----- nvinfo : EIATTR_MIN_STACK_SIZE
	.align		4
.L_54:
        /*0108*/ 	.byte	0x04, 0x12
        /*010a*/ 	.short	(.L_56 - .L_55)
	.align		4
.L_55:
        /*010c*/ 	.word	index@(_ZN7cutlass13device_kernelIN5flash19enable_sm80_to_sm89INS1_16FlashAttnFwdSm80INS1_25CollectiveMainloopFwdSm80ILi4ELi1ELb0EN4cute5tupleIJNS5_1CILi128EEENS7_ILi48EEENS7_ILi96EEEEEELi96ENS_10bfloat16_tEfNS_4arch4Sm80ELb0ELb1ELb1ELb1ELb0ELb0ELb1ELb0EEENS1_21CollectiveEpilogueFwdINS6_IJS8_SA_S9_EEENS6_IJNS7_ILi1EEESI_SI_EEESC_SE_Li128ELb1ELb1ELb0ELb0EEENS1_19SingleTileSchedulerILb1ELb0ELb1ELi128EEEEEEEEEvNT_6ParamsE)
        /*0110*/ 	.word	0x00000000


	//----- nvinfo : EIATTR_MIN_STACK_SIZE
	.align		4
.L_56:
        /*0114*/ 	.byte	0x04, 0x12
        /*0116*/ 	.short	(.L_58 - .L_57)
	.align		4
.L_57:
        /*0118*/ 	.word	index@(_ZN7cutlass13device_kernelIN5flash19enable_sm80_to_sm89INS1_16FlashAttnFwdSm80INS1_25CollectiveMainloopFwdSm80ILi4ELi1ELb0EN4cute5tupleIJNS5_1CILi128EEENS7_ILi48EEENS7_ILi96EEEEEELi96ENS_10bfloat16_tEfNS_4arch4Sm80ELb0ELb1ELb1ELb1ELb0ELb1ELb1ELb0EEENS1_21CollectiveEpilogueFwdINS6_IJS8_SA_S9_EEENS6_IJNS7_ILi1EEESI_SI_EEESC_SE_Li128ELb1ELb1ELb0ELb0EEENS1_19SingleTileSchedulerILb1ELb0ELb1ELi128EEEEEEEEEvNT_6ParamsE)
        /*011c*/ 	.word	0x00000000


	//----- nvinfo : EIATTR_MIN_STACK_SIZE
	.align		4
.L_58:
        /*0120*/ 	.byte	0x04, 0x12
        /*0122*/ 	.short	(.L_60 - .L_59)
	.align		4
.L_59:
        /*0124*/ 	.word	index@(_ZN7cutlass13device_kernelIN5flash19enable_sm80_to_sm89INS1_16FlashAttnFwdSm80INS1_25CollectiveMainloopFwdSm80ILi4ELi1ELb0EN4cute5tupleIJNS5_1CILi128EEENS7_ILi64EEENS7_ILi96EEEEEELi96ENS_10bfloat16_tEfNS_4arch4Sm80ELb1ELb0ELb1ELb0ELb0ELb0ELb1ELb0EEENS1_21CollectiveEpilogueFwdINS6_IJS8_SA_S9_EEENS6_IJNS7_ILi1EEESI_SI_EEESC_SE_Li128ELb0ELb1ELb0ELb0EEENS1_30DynamicPersistentTileSchedulerILi128ELi128ELb0ELb1ELb0EEEEEEEEEvNT_6ParamsE)
        /*0128*/ 	.word	0x00000000


	//----- nvinfo : EIATTR_MIN_STACK_SIZE
	.align		4
.L_60:
        /*012c*/ 	.byte	0x04, 0x12
        /*012e*/ 	.short	(.L_62 - .L_61)
	.align		4
.L_61:
        /*0130*/ 	.word	index@(_ZN7cutlass13device_kernelIN5flash19enable_sm80_to_sm89INS1_16FlashAttnFwdSm80INS1_25CollectiveMainloopFwdSm80ILi4ELi1ELb0EN4cute5tupleIJNS5_1CILi128EEENS7_ILi64EEENS7_ILi96EEEEEELi96ENS_10bfloat16_tEfNS_4arch4Sm80ELb1ELb0ELb1ELb1ELb0ELb0ELb1ELb0EEENS1_21CollectiveEpilogueFwdINS6_IJS8_SA_S9_EEENS6_IJNS7_ILi1EEESI_SI_EEESC_SE_Li128ELb1ELb1ELb0ELb0EEENS1_19SingleTileSchedulerILb1ELb0ELb1ELi128EEEEEEEEEvNT_6ParamsE)
        /*0134*/ 	.word	0x00000000


	//----- nvinfo : EIATTR_MIN_STACK_SIZE
	.align		4
.L_62:
        /*0138*/ 	.byte	0x04, 0x12
        /*013a*/ 	.short	(.L_64 - .L_63)
	.align		4
.L_63:
        /*013c*/ 	.word	index@(_ZN7cutlass13device_kernelIN5flash19enable_sm80_to_sm89INS1_16FlashAttnFwdSm80INS1_25CollectiveMainloopFwdSm80ILi4ELi1ELb0EN4cute5tupleIJNS5_1CILi128EEENS7_ILi64EEENS7_ILi96EEEEEELi96ENS_10bfloat16_tEfNS_4arch4Sm80ELb1ELb0ELb1ELb1ELb0ELb1ELb1ELb0EEENS1_21CollectiveEpilogueFwdINS6_IJS8_SA_S9_EEENS6_IJNS7_ILi1EEESI_SI_EEESC_SE_Li128ELb1ELb1ELb0ELb0EEENS1_19SingleTileSchedulerILb1ELb0ELb1ELi128EEEEEEEEEvNT_6ParamsE)
        /*0140*/ 	.word	0x00000000
.L_64:


//--------------------- .nv.compat                --------------------------
	.section	.nv.compat,"",@"SHT_CUDA_COMPAT_INFO"
	.align	4
        /*0000*/ 	.byte	0x02, 0x09, 0x01, 0x00, 0x02, 0x02, 0x01, 0x00, 0x02, 0x05, 0x05, 0x00, 0x03, 0x07, 0x01, 0x01
        /*0010*/ 	.byte	0x02, 0x03, 0x00, 0x00, 0x02, 0x06, 0x01, 0x00, 0x04, 0x0b, 0x08, 0x00, 0x00, 0x00, 0x00, 0x00
        /*0020*/ 	.byte	0x00, 0x00, 0x00, 0x00


//--------------------- .nv.info._ZN7cutlass13device_kernelIN5flash19enable_sm80_to_sm89INS1_16FlashAttnFwdSm80INS1_25CollectiveMainloopFwdSm80ILi4ELi1ELb0EN4cute5tupleIJNS5_1CILi128EEENS7_ILi64EEENS7_ILi96EEEEEELi96ENS_10bfloat16_tEfNS_4arch4Sm80ELb0ELb0ELb1ELb0ELb0ELb0ELb1ELb0EEENS1_21CollectiveEpilogueFwdINS6_IJS8_SA_S9_EEENS6_IJNS7_ILi1EEESI_SI_EEESC_SE_Li128ELb0ELb1ELb0ELb0EEENS1_19SingleTileSchedulerILb0ELb0ELb1ELi128EEEEEEEEEvNT_6ParamsE --------------------------
	.section	.nv.info._ZN7cutlass13device_kernelIN5flash19enable_sm80_to_sm89INS1_16FlashAttnFwdSm80INS1_25CollectiveMainloopFwdSm80ILi4ELi1ELb0EN4cute5tupleIJNS5_1CILi128EEENS7_ILi64EEENS7_ILi96EEEEEELi96ENS_10bfloat16_tEfNS_4arch4Sm80ELb0ELb0ELb1ELb0ELb0ELb0ELb1ELb0EEENS1_21CollectiveEpilogueFwdINS6_IJS8_SA_S9_EEENS6_IJNS7_ILi1EEESI_SI_EEESC_SE_Li128ELb0ELb1ELb0ELb0EEENS1_19SingleTileSchedulerILb0ELb0ELb1ELi128EEEEEEEEEvNT_6ParamsE,"",@"SHT_CUDA_INFO"
	.sectionflags	@""
	.align	4


	//----- nvinfo : EIATTR_CUDA_API_VERSION
	.align		4
        /*0000*/ 	.byte	0x04, 0x37
        /*0002*/ 	.short	(.L_66 - .L_65)
.L_65:
        /*0004*/ 	.word	0x00000082


	//----- nvinfo : EIATTR_KPARAM_INFO
	.align		4
.L_66:
        /*0008*/ 	.byte	0x04, 0x17
        /*000a*/ 	.short	(.L_68 - .L_67)
.L_67:
        /*000c*/ 	.word	0x00000000
        /*0010*/ 	.short	0x0000
        /*0012*/ 	.short	0x0000
        /*0014*/ 	.byte	0x00, 0xf0, 0x61, 0x10


	//----- nvinfo : EIATTR_SPARSE_MMA_MASK
	.align		4
.L_68:
        /*0018*/ 	.byte	0x03, 0x50
        /*001a*/ 	.short	0x0000


	//----- nvinfo : EIATTR_MAXREG_COUNT
	.align		4
        /*001c*/ 	.byte	0x03, 0x1b
        /*001e*/ 	.short	0x00ff


	//----- nvinfo : EIATTR_MERCURY_ISA_VERSION
	.align		4
        /*0020*/ 	.byte	0x03, 0x5f
        /*0022*/ 	.short	0x0101


	//----- nvinfo : EIATTR_EXIT_INSTR_OFFSETS
	.align		4
        /*0024*/ 	.byte	0x04, 0x1c
        /*0026*/ 	.short	(.L_70 - .L_69)


	//   ....[0]....
.L_69:
        /*0028*/ 	.word	0x00000010


	//----- nvinfo : EIATTR_MAX_THREADS
	.align		4
.L_70:
        /*002c*/ 	.byte	0x04, 0x05
        /*002e*/ 	.short	(.L_72 - .L_71)
.L_71:
        /*0030*/ 	.word	0x00000080
        /*0034*/ 	.word	0x00000001
        /*0038*/ 	.word	0x00000001


	//----- nvinfo : EIATTR_CBANK_PARAM_SIZE
	.align		4
.L_72:
        /*003c*/ 	.byte	0x03, 0x19
        /*003e*/ 	.short	0x0418


	//----- nvinfo : EIATTR_PARAM_CBANK
	.align		4
        /*0040*/ 	.byte	0x04, 0x0a
        /*0042*/ 	.short	(.L_74 - .L_73)
	.align		4
.L_73:
        /*0044*/ 	.word	index@(.nv.constant0._ZN7cutlass13device_kernelIN5flash19enable_sm80_to_sm89INS1_16FlashAttnFwdSm80INS1_25CollectiveMainloopFwdSm80ILi4ELi1ELb0EN4cute5tupleIJNS5_1CILi128EEENS7_ILi64EEENS7_ILi96EEEEEELi96ENS_10bfloat16_tEfNS_4arch4Sm80ELb0ELb0ELb1ELb0ELb0ELb0ELb1ELb0EEENS1_21CollectiveEpilogueFwdINS6_IJS8_SA_S9_EEENS6_IJNS7_ILi1EEESI_SI_EEESC_SE_Li128ELb0ELb1ELb0ELb0EEENS1_19SingleTileSchedulerILb0ELb0ELb1ELi128EEEEEEEEEvNT_6ParamsE)
        /*0048*/ 	.short	0x0210
        /*004a*/ 	.short	0x0418


	//----- nvinfo : EIATTR_SW_WAR
	.align		4
.L_74:
        /*004c*/ 	.byte	0x04, 0x36
        /*004e*/ 	.short	(.L_76 - .L_75)
.L_75:
        /*0050*/ 	.word	0x00000008
.L_76:


//--------------------- .nv.info._ZN7cutlass13device_kernelIN5flash19enable_sm80_to_sm89INS1_16FlashAttnFwdSm80INS1_25CollectiveMainloopFwdSm80ILi4ELi1ELb0EN4cute5tupleIJNS5_1CILi128EEENS7_ILi64EEENS7_ILi96EEEEEELi96ENS_10bfloat16_tEfNS_4arch4Sm80ELb0ELb0ELb1ELb1ELb0ELb0ELb1ELb0EEENS1_21CollectiveEpilogueFwdINS6_IJS8_SA_S9_EEENS6_IJNS7_ILi1EEESI_SI_EEESC_SE_Li128ELb1ELb1ELb0ELb0EEENS1_19SingleTileSchedulerILb1ELb0ELb1ELi128EEEEEEEEEvNT_6ParamsE --------------------------
	.section	.nv.info._ZN7cutlass13device_kernelIN5flash19enable_sm80_to_sm89INS1_16FlashAttnFwdSm80INS1_25CollectiveMainloopFwdSm80ILi4ELi1ELb0EN4cute5tupleIJNS5_1CILi128EEENS7_ILi64EEENS7_ILi96EEEEEELi96ENS_10bfloat16_tEfNS_4arch4Sm80ELb0ELb0ELb1ELb1ELb0ELb0ELb1ELb0EEENS1_21CollectiveEpilogueFwdINS6_IJS8_SA_S9_EEENS6_IJNS7_ILi1EEESI_SI_EEESC_SE_Li128ELb1ELb1ELb0ELb0EEENS1_19SingleTileSchedulerILb1ELb0ELb1ELi128EEEEEEEEEvNT_6ParamsE,"",@"SHT_CUDA_INFO"
	.sectionflags	@""
	.align	4


	//----- nvinfo : EIATTR_CUDA_API_VERSION
	.align		4
        /*0000*/ 	.byte	0x04, 0x37
        /*0002*/ 	.short	(.L_78 - .L_77)
.L_77:
        /*0004*/ 	.word	0x00000082


	//----- nvinfo : EIATTR_KPARAM_INFO
	.align		4
.L_78:
        /*0008*/ 	.byte	0x04, 0x17
        /*000a*/ 	.short	(.L_80 - .L_79)
.L_79:
        /*000c*/ 	.word	0x00000000
        /*0010*/ 	.short	0x0000
        /*0012*/ 	.short	0x0000
        /*0014*/ 	.byte	0x00, 0xf0, 0x61, 0x10


	//----- nvinfo : EIATTR_SPARSE_MMA_MASK
	.align		4
.L_80:
        /*0018*/ 	.byte	0x03, 0x50
        /*001a*/ 	.short	0x0000


	//----- nvinfo : EIATTR_MAXREG_COUNT
	.align		4
        /*001c*/ 	.byte	0x03, 0x1b
        /*001e*/ 	.short	0x00ff


	//----- nvinfo : EIATTR_MERCURY_ISA_VERSION
	.align		4
        /*0020*/ 	.byte	0x03, 0x5f
        /*0022*/ 	.short	0x0101


	//----- nvinfo : EIATTR_EXIT_INSTR_OFFSETS
	.align		4
        /*0024*/ 	.byte	0x04, 0x1c
        /*0026*/ 	.short	(.L_82 - .L_81)


	//   ....[0]....
.L_81:
        /*0028*/ 	.word	0x00000010


	//----- nvinfo : EIATTR_MAX_THREADS
	.align		4
.L_82:
        /*002c*/ 	.byte	0x04, 0x05
        /*002e*/ 	.short	(.L_84 - .L_83)
.L_83:
        /*0030*/ 	.word	0x00000080
        /*0034*/ 	.word	0x00000001
        /*0038*/ 	.word	0x00000001


	//----- nvinfo : EIATTR_CBANK_PARAM_SIZE
	.align		4
.L_84:
        /*003c*/ 	.byte	0x03, 0x19
        /*003e*/ 	.short	0x0418


	//----- nvinfo : EIATTR_PARAM_CBANK
	.align		4
        /*0040*/ 	.byte	0x04, 0x0a
        /*0042*/ 	.short	(.L_86 - .L_85)
	.align		4
.L_85:
        /*0044*/ 	.word	index@(.nv.constant0._ZN7cutlass13device_kernelIN5flash19enable_sm80_to_sm89INS1_16FlashAttnFwdSm80INS1_25CollectiveMainloopFwdSm80ILi4ELi1ELb0EN4cute5tupleIJNS5_1CILi128EEENS7_ILi64EEENS7_ILi96EEEEEELi96ENS_10bfloat16_tEfNS_4arch4Sm80ELb0ELb0ELb1ELb1ELb0ELb0ELb1ELb0EEENS1_21CollectiveEpilogueFwdINS6_IJS8_SA_S9_EEENS6_IJNS7_ILi1EEESI_SI_EEESC_SE_Li128ELb1ELb1ELb0ELb0EEENS1_19SingleTileSchedulerILb1ELb0ELb1ELi128EEEEEEEEEvNT_6ParamsE)
        /*0048*/ 	.short	0x0210
        /*004a*/ 	.short	0x0418


	//----- nvinfo : EIATTR_SW_WAR
	.align		4
.L_86:
        /*004c*/ 	.byte	0x04, 0x36
        /*004e*/ 	.short	(.L_88 - .L_87)
.L_87:
        /*0050*/ 	.word	0x00000008
.L_88:


//--------------------- .nv.info._ZN7cutlass13device_kernelIN5flash19enable_sm80_to_sm89INS1_16FlashAttnFwdSm80INS1_25CollectiveMainloopFwdSm80ILi4ELi1ELb0EN4cute5tupleIJNS5_1CILi128EEENS7_ILi64EEENS7_ILi96EEEEEELi96ENS_10bfloat16_tEfNS_4arch4Sm80ELb0ELb0ELb1ELb1ELb0ELb1ELb1ELb0EEENS1_21CollectiveEpilogueFwdINS6_IJS8_SA_S9_EEENS6_IJNS7_ILi1EEESI_SI_EEESC_SE_Li128ELb1ELb1ELb0ELb0EEENS1_19SingleTileSchedulerILb1ELb0ELb1ELi128EEEEEEEEEvNT_6ParamsE --------------------------
	.section	.nv.info._ZN7cutlass13device_kernelIN5flash19enable_sm80_to_sm89INS1_16FlashAttnFwdSm80INS1_25CollectiveMainloopFwdSm80ILi4ELi1ELb0EN4cute5tupleIJNS5_1CILi128EEENS7_ILi64EEENS7_ILi96EEEEEELi96ENS_10bfloat16_tEfNS_4arch4Sm80ELb0ELb0ELb1ELb1ELb0ELb1ELb1ELb0EEENS1_21CollectiveEpilogueFwdINS6_IJS8_SA_S9_EEENS6_IJNS7_ILi1EEESI_SI_EEESC_SE_Li128ELb1ELb1ELb0ELb0EEENS1_19SingleTileSchedulerILb1ELb0ELb1ELi128EEEEEEEEEvNT_6ParamsE,"",@"SHT_CUDA_INFO"
	.sectionflags	@""
	.align	4


	//----- nvinfo : EIATTR_CUDA_API_VERSION
	.align		4
        /*0000*/ 	.byte	0x04, 0x37
        /*0002*/ 	.short	(.L_90 - .L_89)
.L_89:
        /*0004*/ 	.word	0x00000082


	//----- nvinfo : EIATTR_KPARAM_INFO
	.align		4
.L_90:
        /*0008*/ 	.byte	0x04, 0x17
        /*000a*/ 	.short	(.L_92 - .L_91)
.L_91:
        /*000c*/ 	.word	0x00000000
        /*0010*/ 	.short	0x0000
        /*0012*/ 	.short	0x0000
        /*0014*/ 	.byte	0x00, 0xf0, 0x61, 0x10


	//----- nvinfo : EIATTR_SPARSE_MMA_MASK
	.align		4
.L_92:
        /*0018*/ 	.byte	0x03, 0x50
        /*001a*/ 	.short	0x0000


	//----- nvinfo : EIATTR_MAXREG_COUNT
	.align		4
        /*001c*/ 	.byte	0x03, 0x1b
        /*001e*/ 	.short	0x00ff


	//----- nvinfo : EIATTR_MERCURY_ISA_VERSION
	.align		4
        /*0020*/ 	.byte	0x03, 0x5f
        /*0022*/ 	.short	0x0101


	//----- nvinfo : EIATTR_EXIT_INSTR_OFFSETS
	.align		4
        /*0024*/ 	.byte	0x04, 0x1c
        /*0026*/ 	.short	(.L_94 - .L_93)


	//   ....[0]....
.L_93:
        /*0028*/ 	.word	0x00000010


	//----- nvinfo : EIATTR_MAX_THREADS
	.align		4
.L_94:
        /*002c*/ 	.byte	0x04, 0x05
        /*002e*/ 	.short	(.L_96 - .L_95)
.L_95:
        /*0030*/ 	.word	0x00000080
        /*0034*/ 	.word	0x00000001
        /*0038*/ 	.word	0x00000001


	//----- nvinfo : EIATTR_CBANK_PARAM_SIZE
	.align		4
.L_96:
        /*003c*/ 	.byte	0x03, 0x19
        /*003e*/ 	.short	0x0418


	//----- nvinfo : EIATTR_PARAM_CBANK
	.align		4
        /*0040*/ 	.byte	0x04, 0x0a
        /*0042*/ 	.short	(.L_98 - .L_97)
	.align		4
.L_97:
        /*0044*/ 	.word	index@(.nv.constant0._ZN7cutlass13device_kernelIN5flash19enable_sm80_to_sm89INS1_16FlashAttnFwdSm80INS1_25CollectiveMainloopFwdSm80ILi4ELi1ELb0EN4cute5tupleIJNS5_1CILi128EEENS7_ILi64EEENS7_ILi96EEEEEELi96ENS_10bfloat16_tEfNS_4arch4Sm80ELb0ELb0ELb1ELb1ELb0ELb1ELb1ELb0EEENS1_21CollectiveEpilogueFwdINS6_IJS8_SA_S9_EEENS6_IJNS7_ILi1EEESI_SI_EEESC_SE_Li128ELb1ELb1ELb0ELb0EEENS1_19SingleTileSchedulerILb1ELb0ELb1ELi128EEEEEEEEEvNT_6ParamsE)
        /*0048*/ 	.short	0x0210
        /*004a*/ 	.short	0x0418


	//----- nvinfo : EIATTR_SW_WAR
	.align		4
.L_98:
        /*004c*/ 	.byte	0x04, 0x36
        /*004e*/ 	.short	(.L_100 - .L_99)
.L_99:
        /*0050*/ 	.word	0x00000008
.L_100:


//--------------------- .nv.info._ZN7cutlass13device_kernelIN5flash19enable_sm80_to_sm89INS1_16FlashAttnFwdSm80INS1_25CollectiveMainloopFwdSm80ILi4ELi1ELb0EN4cute5tupleIJNS5_1CILi128EEENS7_ILi48EEENS7_ILi96EEEEEELi96ENS_10bfloat16_tEfNS_4arch4Sm80ELb0ELb1ELb1ELb0ELb0ELb0ELb1ELb0EEENS1_21CollectiveEpilogueFwdINS6_IJS8_SA_S9_EEENS6_IJNS7_ILi1EEESI_SI_EEESC_SE_Li128ELb0ELb1ELb0ELb0EEENS1_19SingleTileSchedulerILb0ELb0ELb1ELi128EEEEEEEEEvNT_6ParamsE --------------------------
	.section	.nv.info._ZN7cutlass13device_kernelIN5flash19enable_sm80_to_sm89INS1_16FlashAttnFwdSm80INS1_25CollectiveMainloopFwdSm80ILi4ELi1ELb0EN4cute5tupleIJNS5_1CILi128EEENS7_ILi48EEENS7_ILi96EEEEEELi96ENS_10bfloat16_tEfNS_4arch4Sm80ELb0ELb1ELb1ELb0ELb0ELb0ELb1ELb0EEENS1_21CollectiveEpilogueFwdINS6_IJS8_SA_S9_EEENS6_IJNS7_ILi1EEESI_SI_EEESC_SE_Li128ELb0ELb1ELb0ELb0EEENS1_19SingleTileSchedulerILb0ELb0ELb1ELi128EEEEEEEEEvNT_6ParamsE,"",@"SHT_CUDA_INFO"
	.sectionflags	@""
	.align	4


	//----- nvinfo : EIATTR_CUDA_API_VERSION
	.align		4
        /*0000*/ 	.byte	0x04, 0x37
        /*0002*/ 	.short	(.L_102 - .L_101)
.L_101:
        /*0004*/ 	.word	0x00000082


	//----- nvinfo : EIATTR_KPARAM_INFO
	.align		4
.L_102:
        /*0008*/ 	.byte	0x04, 0x17
        /*000a*/ 	.short	(.L_104 - .L_103)
.L_103:
        /*000c*/ 	.word	0x00000000
        /*0010*/ 	.short	0x0000
        /*0012*/ 	.short	0x0000
        /*0014*/ 	.byte	0x00, 0xf0, 0x61, 0x10


	//----- nvinfo : EIATTR_SPARSE_MMA_MASK
	.align		4
.L_104:
        /*0018*/ 	.byte	0x03, 0x50
        /*001a*/ 	.short	0x0000


	//----- nvinfo : EIATTR_MAXREG_COUNT
	.align		4
        /*001c*/ 	.byte	0x03, 0x1b
        /*001e*/ 	.short	0x00ff


	//----- nvinfo : EIATTR_MERCURY_ISA_VERSION
	.align		4
        /*0020*/ 	.byte	0x03, 0x5f
        /*0022*/ 	.short	0x0101


	//----- nvinfo : EIATTR_EXIT_INSTR_OFFSETS
	.align		4
        /*0024*/ 	.byte	0x04, 0x1c
        /*0026*/ 	.short	(.L_106 - .L_105)


	//   ....[0]....
.L_105:
        /*0028*/ 	.word	0x00000010


	//----- nvinfo : EIATTR_MAX_THREADS
	.align		4
.L_106:
        /*002c*/ 	.byte	0x04, 0x05
        /*002e*/ 	.short	(.L_108 - .L_107)
.L_107:
        /*0030*/ 	.word	0x00000080
        /*0034*/ 	.word	0x00000001
        /*0038*/ 	.word	0x00000001


	//----- nvinfo : EIATTR_CBANK_PARAM_SIZE
	.align		4
.L_108:
        /*003c*/ 	.byte	0x03, 0x19
        /*003e*/ 	.short	0x0418


	//----- nvinfo : EIATTR_PARAM_CBANK
	.align		4
        /*0040*/ 	.byte	0x04, 0x0a
        /*0042*/ 	.short	(.L_110 - .L_109)
	.align		4
.L_109:
        /*0044*/ 	.word	index@(.nv.constant0._ZN7cutlass13device_kernelIN5flash19enable_sm80_to_sm89INS1_16FlashAttnFwdSm80INS1_25CollectiveMainloopFwdSm80ILi4ELi1ELb0EN4cute5tupleIJNS5_1CILi128EEENS7_ILi48EEENS7_ILi96EEEEEELi96ENS_10bfloat16_tEfNS_4arch4Sm80ELb0ELb1ELb1ELb0ELb0ELb0ELb1ELb0EEENS1_21CollectiveEpilogueFwdINS6_IJS8_SA_S9_EEENS6_IJNS7_ILi1EEESI_SI_EEESC_SE_Li128ELb0ELb1ELb0ELb0EEENS1_19SingleTileSchedulerILb0ELb0ELb1ELi128EEEEEEEEEvNT_6ParamsE)
        /*0048*/ 	.short	0x0210
        /*004a*/ 	.short	0x0418


	//----- nvinfo : EIATTR_SW_WAR
	.align		4
.L_110:
        /*004c*/ 	.byte	0x04, 0x36
        /*004e*/ 	.short	(.L_112 - .L_111)
.L_111:
        /*0050*/ 	.word	0x00000008
.L_112:


//--------------------- .nv.info._ZN7cutlass13device_kernelIN5flash19enable_sm80_to_sm89INS1_16FlashAttnFwdSm80INS1_25CollectiveMainloopFwdSm80ILi4ELi1ELb0EN4cute5tupleIJNS5_1CILi128EEENS7_ILi48EEENS7_ILi96EEEEEELi96ENS_10bfloat16_tEfNS_4arch4Sm80ELb0ELb1ELb1ELb1ELb0ELb0ELb1ELb0EEENS1_21CollectiveEpilogueFwdINS6_IJS8_SA_S9_EEENS6_IJNS7_ILi1EEESI_SI_EEESC_SE_Li128ELb1ELb1ELb0ELb0EEENS1_19SingleTileSchedulerILb1ELb0ELb1ELi128EEEEEEEEEvNT_6ParamsE --------------------------
	.section	.nv.info._ZN7cutlass13device_kernelIN5flash19enable_sm80_to_sm89INS1_16FlashAttnFwdSm80INS1_25CollectiveMainloopFwdSm80ILi4ELi1ELb0EN4cute5tupleIJNS5_1CILi128EEENS7_ILi48EEENS7_ILi96EEEEEELi96ENS_10bfloat16_tEfNS_4arch4Sm80ELb0ELb1ELb1ELb1ELb0ELb0ELb1ELb0EEENS1_21CollectiveEpilogueFwdINS6_IJS8_SA_S9_EEENS6_IJNS7_ILi1EEESI_SI_EEESC_SE_Li128ELb1ELb1ELb0ELb0EEENS1_19SingleTileSchedulerILb1ELb0ELb1ELi128EEEEEEEEEvNT_6ParamsE,"",@"SHT_CUDA_INFO"
	.sectionflags	@""
	.align	4


	//----- nvinfo : EIATTR_CUDA_API_VERSION
	.align		4
        /*0000*/ 	.byte	0x04, 0x37
        /*0002*/ 	.short	(.L_114 - .L_113)
.L_113:
        /*0004*/ 	.word	0x00000082


	//----- nvinfo : EIATTR_KPARAM_INFO
	.align		4
.L_114:
        /*0008*/ 	.byte	0x04, 0x17
        /*000a*/ 	.short	(.L_116 - .L_115)
.L_115:
        /*000c*/ 	.word	0x00000000
        /*0010*/ 	.short	0x0000
        /*0012*/ 	.short	0x0000
        /*0014*/ 	.byte	0x00, 0xf0, 0x61, 0x10


	//----- nvinfo : EIATTR_SPARSE_MMA_MASK
	.align		4
.L_116:
        /*0018*/ 	.byte	0x03, 0x50
        /*001a*/ 	.short	0x0000


	//----- nvinfo : EIATTR_MAXREG_COUNT
	.align		4
        /*001c*/ 	.byte	0x03, 0x1b
        /*001e*/ 	.short	0x00ff


	//----- nvinfo : EIATTR_MERCURY_ISA_VERSION
	.align		4
        /*0020*/ 	.byte	0x03, 0x5f
        /*0022*/ 	.short	0x0101


	//----- nvinfo : EIATTR_EXIT_INSTR_OFFSETS
	.align		4
        /*0024*/ 	.byte	0x04, 0x1c
        /*0026*/ 	.short	(.L_118 - .L_117)


	//   ....[0]....
.L_117:
        /*0028*/ 	.word	0x00000010


	//----- nvinfo : EIATTR_MAX_THREADS
	.align		4
.L_118:
        /*002c*/ 	.byte	0x04, 0x05
        /*002e*/ 	.short	(.L_120 - .L_119)
.L_119:
        /*0030*/ 	.word	0x00000080
        /*0034*/ 	.word	0x00000001
        /*0038*/ 	.word	0x00000001


	//----- nvinfo : EIATTR_CBANK_PARAM_SIZE
	.align		4
.L_120:
        /*003c*/ 	.byte	0x03, 0x19
        /*003e*/ 	.short	0x0418


	//----- nvinfo : EIATTR_PARAM_CBANK
	.align		4
        /*0040*/ 	.byte	0x04, 0x0a
        /*0042*/ 	.short	(.L_122 - .L_121)
	.align		4
.L_121:
        /*0044*/ 	.word	index@(.nv.constant0._ZN7cutlass13device_kernelIN5flash19enable_sm80_to_sm89INS1_16FlashAttnFwdSm80INS1_25CollectiveMainloopFwdSm80ILi4ELi1ELb0EN4cute5tupleIJNS5_1CILi128EEENS7_ILi48EEENS7_ILi96EEEEEELi96ENS_10bfloat16_tEfNS_4arch4Sm80ELb0ELb1ELb1ELb1ELb0ELb0ELb1ELb0EEENS1_21CollectiveEpilogueFwdINS6_IJS8_SA_S9_EEENS6_IJNS7_ILi1EEESI_SI_EEESC_SE_Li128ELb1ELb1ELb0ELb0EEENS1_19SingleTileSchedulerILb1ELb0ELb1ELi128EEEEEEEEEvNT_6ParamsE)
        /*0048*/ 	.short	0x0210
        /*004a*/ 	.short	0x0418


	//----- nvinfo : EIATTR_SW_WAR
	.align		4
.L_122:
        /*004c*/ 	.byte	0x04, 0x36
        /*004e*/ 	.short	(.L_124 - .L_123)
.L_123:
        /*0050*/ 	.word	0x00000008
.L_124:


//--------------------- .nv.info._ZN7cutlass13device_kernelIN5flash19enable_sm80_to_sm89INS1_16FlashAttnFwdSm80INS1_25CollectiveMainloopFwdSm80ILi4ELi1ELb0EN4cute5tupleIJNS5_1CILi128EEENS7_ILi48EEENS7_ILi96EEEEEELi96ENS_10bfloat16_tEfNS_4arch4Sm80ELb0ELb1ELb1ELb1ELb0ELb1ELb1ELb0EEENS1_21CollectiveEpilogueFwdINS6_IJS8_SA_S9_EEENS6_IJNS7_ILi1EEESI_SI_EEESC_SE_Li128ELb1ELb1ELb0ELb0EEENS1_19SingleTileSchedulerILb1ELb0ELb1ELi128EEEEEEEEEvNT_6ParamsE --------------------------
	.section	.nv.info._ZN7cutlass13device_kernelIN5flash19enable_sm80_to_sm89INS1_16FlashAttnFwdSm80INS1_25CollectiveMainloopFwdSm80ILi4ELi1ELb0EN4cute5tupleIJNS5_1CILi128EEENS7_ILi48EEENS7_ILi96EEEEEELi96ENS_10bfloat16_tEfNS_4arch4Sm80ELb0ELb1ELb1ELb1ELb0ELb1ELb1ELb0EEENS1_21CollectiveEpilogueFwdINS6_IJS8_SA_S9_EEENS6_IJNS7_ILi1EEESI_SI_EEESC_SE_Li128ELb1ELb1ELb0ELb0EEENS1_19SingleTileSchedulerILb1ELb0ELb1ELi128EEEEEEEEEvNT_6ParamsE,"",@"SHT_CUDA_INFO"
	.sectionflags	@""
	.align	4


	//----- nvinfo : EIATTR_CUDA_API_VERSION
	.align		4
        /*0000*/ 	.byte	0x04, 0x37
        /*0002*/ 	.short	(.L_126 - .L_125)
.L_125:
        /*0004*/ 	.word	0x00000082


	//----- nvinfo : EIATTR_KPARAM_INFO
	.align		4
.L_126:
        /*0008*/ 	.byte	0x04, 0x17
        /*000a*/ 	.short	(.L_128 - .L_127)
.L_127:
        /*000c*/ 	.word	0x00000000
        /*0010*/ 	.short	0x0000
        /*0012*/ 	.short	0x0000
        /*0014*/ 	.byte	0x00, 0xf0, 0x61, 0x10


	//----- nvinfo : EIATTR_SPARSE_MMA_MASK
	.align		4
.L_128:
        /*0018*/ 	.byte	0x03, 0x50
        /*001a*/ 	.short	0x0000


	//----- nvinfo : EIATTR_MAXREG_COUNT
	.align		4
        /*001c*/ 	.byte	0x03, 0x1b
        /*001e*/ 	.short	0x00ff


	//----- nvinfo : EIATTR_MERCURY_ISA_VERSION
	.align		4
        /*0020*/ 	.byte	0x03, 0x5f
        /*0022*/ 	.short	0x0101


	//----- nvinfo : EIATTR_EXIT_INSTR_OFFSETS
	.align		4
        /*0024*/ 	.byte	0x04, 0x1c
        /*0026*/ 	.short	(.L_130 - .L_129)


	//   ....[0]....
.L_129:
        /*0028*/ 	.word	0x00000010


	//----- nvinfo : EIATTR_MAX_THREADS
	.align		4
.L_130:
        /*002c*/ 	.byte	0x04, 0x05
        /*002e*/ 	.short	(.L_132 - .L_131)
.L_131:
        /*0030*/ 	.word	0x00000080
        /*0034*/ 	.word	0x00000001
        /*0038*/ 	.word	0x00000001


	//----- nvinfo : EIATTR_CBANK_PARAM_SIZE
	.align		4
.L_132:
        /*003c*/ 	.byte	0x03, 0x19
        /*003e*/ 	.short	0x0418


	//----- nvinfo : EIATTR_PARAM_CBANK
	.align		4
        /*0040*/ 	.byte	0x04, 0x0a
        /*0042*/ 	.short	(.L_134 - .L_133)
	.align		4
.L_133:
        /*0044*/ 	.word	index@(.nv.constant0._ZN7cutlass13device_kernelIN5flash19enable_sm80_to_sm89INS1_16FlashAttnFwdSm80INS1_25CollectiveMainloopFwdSm80ILi4ELi1ELb0EN4cute5tupleIJNS5_1CILi128EEENS7_ILi48EEENS7_ILi96EEEEEELi96ENS_10bfloat16_tEfNS_4arch4Sm80ELb0ELb1ELb1ELb1ELb0ELb1ELb1ELb0EEENS1_21CollectiveEpilogueFwdINS6_IJS8_SA_S9_EEENS6_IJNS7_ILi1EEESI_SI_EEESC_SE_Li128ELb1ELb1ELb0ELb0EEENS1_19SingleTileSchedulerILb1ELb0ELb1ELi128EEEEEEEEEvNT_6ParamsE)
        /*0048*/ 	.short	0x0210
        /*004a*/ 	.short	0x0418


	//----- nvinfo : EIATTR_SW_WAR
	.align		4
.L_134:
        /*004c*/ 	.byte	0x04, 0x36
        /*004e*/ 	.short	(.L_136 - .L_135)
.L_135:
        /*0050*/ 	.word	0x00000008
.L_136:


//--------------------- .nv.info._ZN7cutlass13device_kernelIN5flash19enable_sm80_to_sm89INS1_16FlashAttnFwdSm80INS1_25CollectiveMainloopFwdSm80ILi4ELi1ELb0EN4cute5tupleIJNS5_1CILi128EEENS7_ILi64EEENS7_ILi96EEEEEELi96ENS_10bfloat16_tEfNS_4arch4Sm80ELb1ELb0ELb1ELb0ELb0ELb0ELb1ELb0EEENS1_21CollectiveEpilogueFwdINS6_IJS8_SA_S9_EEENS6_IJNS7_ILi1EEESI_SI_EEESC_SE_Li128ELb0ELb1ELb0ELb0EEENS1_30DynamicPersistentTileSchedulerILi128ELi128ELb0ELb1ELb0EEEEEEEEEvNT_6ParamsE --------------------------
	.section	.nv.info._ZN7cutlass13device_kernelIN5flash19enable_sm80_to_sm89INS1_16FlashAttnFwdSm80INS1_25CollectiveMainloopFwdSm80ILi4ELi1ELb0EN4cute5tupleIJNS5_1CILi128EEENS7_ILi64EEENS7_ILi96EEEEEELi96ENS_10bfloat16_tEfNS_4arch4Sm80ELb1ELb0ELb1ELb0ELb0ELb0ELb1ELb0EEENS1_21CollectiveEpilogueFwdINS6_IJS8_SA_S9_EEENS6_IJNS7_ILi1EEESI_SI_EEESC_SE_Li128ELb0ELb1ELb0ELb0EEENS1_30DynamicPersistentTileSchedulerILi128ELi128ELb0ELb1ELb0EEEEEEEEEvNT_6ParamsE,"",@"SHT_CUDA_INFO"
	.sectionflags	@""
	.align	4


	//----- nvinfo : EIATTR_CUDA_API_VERSION
	.align		4
        /*0000*/ 	.byte	0x04, 0x37
        /*0002*/ 	.short	(.L_138 - .L_137)
.L_137:
        /*0004*/ 	.word	0x00000082


	//----- nvinfo : EIATTR_KPARAM_INFO
	.align		4
.L_138:
        /*0008*/ 	.byte	0x04, 0x17
        /*000a*/ 	.short	(.L_140 - .L_139)
.L_139:
        /*000c*/ 	.word	0x00000000
        /*0010*/ 	.short	0x0000
        /*0012*/ 	.short	0x0000
        /*0014*/ 	.byte	0x00, 0xf0, 0xa1, 0x10


	//----- nvinfo : EIATTR_SPARSE_MMA_MASK
	.align		4
.L_140:
        /*0018*/ 	.byte	0x03, 0x50
        /*001a*/ 	.short	0x0000


	//----- nvinfo : EIATTR_MAXREG_COUNT
	.align		4
        /*001c*/ 	.byte	0x03, 0x1b
        /*001e*/ 	.short	0x00ff


	//----- nvinfo : EIATTR_MERCURY_ISA_VERSION
	.align		4
        /*0020*/ 	.byte	0x03, 0x5f
        /*0022*/ 	.short	0x0101


	//----- nvinfo : EIATTR_EXIT_INSTR_OFFSETS
	.align		4
        /*0024*/ 	.byte	0x04, 0x1c
        /*0026*/ 	.short	(.L_142 - .L_141)


	//   ....[0]....
.L_141:
        /*0028*/ 	.word	0x00000010


	//----- nvinfo : EIATTR_MAX_THREADS
	.align		4
.L_142:
        /*002c*/ 	.byte	0x04, 0x05
        /*002e*/ 	.short	(.L_144 - .L_143)
.L_143:
        /*0030*/ 	.word	0x00000080
        /*0034*/ 	.word	0x00000001
        /*0038*/ 	.word	0x00000001


	//----- nvinfo : EIATTR_CBANK_PARAM_SIZE
	.align		4
.L_144:
        /*003c*/ 	.byte	0x03, 0x19
        /*003e*/ 	.short	0x0428


	//----- nvinfo : EIATTR_PARAM_CBANK
	.align		4
        /*0040*/ 	.byte	0x04, 0x0a
        /*0042*/ 	.short	(.L_146 - .L_145)
	.align		4
.L_145:
        /*0044*/ 	.word	index@(.nv.constant0._ZN7cutlass13device_kernelIN5flash19enable_sm80_to_sm89INS1_16FlashAttnFwdSm80INS1_25CollectiveMainloopFwdSm80ILi4ELi1ELb0EN4cute5tupleIJNS5_1CILi128EEENS7_ILi64EEENS7_ILi96EEEEEELi96ENS_10bfloat16_tEfNS_4arch4Sm80ELb1ELb0ELb1ELb0ELb0ELb0ELb1ELb0EEENS1_21CollectiveEpilogueFwdINS6_IJS8_SA_S9_EEENS6_IJNS7_ILi1EEESI_SI_EEESC_SE_Li128ELb0ELb1ELb0ELb0EEENS1_30DynamicPersistentTileSchedulerILi128ELi128ELb0ELb1ELb0EEEEEEEEEvNT_6ParamsE)
        /*0048*/ 	.short	0x0210
        /*004a*/ 	.short	0x0428


	//----- nvinfo : EIATTR_SW_WAR
	.align		4
.L_146:
        /*004c*/ 	.byte	0x04, 0x36
        /*004e*/ 	.short	(.L_148 - .L_147)
.L_147:
        /*0050*/ 	.word	0x00000008
.L_148:


//--------------------- .nv.info._ZN7cutlass13device_kernelIN5flash19enable_sm80_to_sm89INS1_16FlashAttnFwdSm80INS1_25CollectiveMainloopFwdSm80ILi4ELi1ELb0EN4cute5tupleIJNS5_1CILi128EEENS7_ILi64EEENS7_ILi96EEEEEELi96ENS_10bfloat16_tEfNS_4arch4Sm80ELb1ELb0ELb1ELb1ELb0ELb0ELb1ELb0EEENS1_21CollectiveEpilogueFwdINS6_IJS8_SA_S9_EEENS6_IJNS7_ILi1EEESI_SI_EEESC_SE_Li128ELb1ELb1ELb0ELb0EEENS1_19SingleTileSchedulerILb1ELb0ELb1ELi128EEEEEEEEEvNT_6ParamsE --------------------------
	.section	.nv.info._ZN7cutlass13device_kernelIN5flash19enable_sm80_to_sm89INS1_16FlashAttnFwdSm80INS1_25CollectiveMainloopFwdSm80ILi4ELi1ELb0EN4cute5tupleIJNS5_1CILi128EEENS7_ILi64EEENS7_ILi96EEEEEELi96ENS_10bfloat16_tEfNS_4arch4Sm80ELb1ELb0ELb1ELb1ELb0ELb0ELb1ELb0EEENS1_21CollectiveEpilogueFwdINS6_IJS8_SA_S9_EEENS6_IJNS7_ILi1EEESI_SI_EEESC_SE_Li128ELb1ELb1ELb0ELb0EEENS1_19SingleTileSchedulerILb1ELb0ELb1ELi128EEEEEEEEEvNT_6ParamsE,"",@"SHT_CUDA_INFO"
	.sectionflags	@""
	.align	4


	//----- nvinfo : EIATTR_CUDA_API_VERSION
	.align		4
        /*0000*/ 	.byte	0x04, 0x37
        /*0002*/ 	.short	(.L_150 - .L_149)
.L_149:
        /*0004*/ 	.word	0x00000082


	//----- nvinfo : EIATTR_KPARAM_INFO
	.align		4
.L_150:
        /*0008*/ 	.byte	0x04, 0x17
        /*000a*/ 	.short	(.L_152 - .L_151)
.L_151:
        /*000c*/ 	.word	0x00000000
        /*0010*/ 	.short	0x0000
        /*0012*/ 	.short	0x0000
        /*0014*/ 	.byte	0x00, 0xf0, 0x61, 0x10


	//----- nvinfo : EIATTR_SPARSE_MMA_MASK
	.align		4
.L_152:
        /*0018*/ 	.byte	0x03, 0x50
        /*001a*/ 	.short	0x0000


	//----- nvinfo : EIATTR_MAXREG_COUNT
	.align		4
        /*001c*/ 	.byte	0x03, 0x1b
        /*001e*/ 	.short	0x00ff


	//----- nvinfo : EIATTR_MERCURY_ISA_VERSION
	.align		4
        /*0020*/ 	.byte	0x03, 0x5f
        /*0022*/ 	.short	0x0101


	//----- nvinfo : EIATTR_EXIT_INSTR_OFFSETS
	.align		4
        /*0024*/ 	.byte	0x04, 0x1c
        /*0026*/ 	.short	(.L_154 - .L_153)


	//   ....[0]....
.L_153:
        /*0028*/ 	.word	0x00000010


	//----- nvinfo : EIATTR_MAX_THREADS
	.align		4
.L_154:
        /*002c*/ 	.byte	0x04, 0x05
        /*002e*/ 	.short	(.L_156 - .L_155)
.L_155:
        /*0030*/ 	.word	0x00000080
        /*0034*/ 	.word	0x00000001
        /*0038*/ 	.word	0x00000001


	//----- nvinfo : EIATTR_CBANK_PARAM_SIZE
	.align		4
.L_156:
        /*003c*/ 	.byte	0x03, 0x19
        /*003e*/ 	.short	0x0418


	//----- nvinfo : EIATTR_PARAM_CBANK
	.align		4
        /*0040*/ 	.byte	0x04, 0x0a
        /*0042*/ 	.short	(.L_158 - .L_157)
	.align		4
.L_157:
        /*0044*/ 	.word	index@(.nv.constant0._ZN7cutlass13device_kernelIN5flash19enable_sm80_to_sm89INS1_16FlashAttnFwdSm80INS1_25CollectiveMainloopFwdSm80ILi4ELi1ELb0EN4cute5tupleIJNS5_1CILi128EEENS7_ILi64EEENS7_ILi96EEEEEELi96ENS_10bfloat16_tEfNS_4arch4Sm80ELb1ELb0ELb1ELb1ELb0ELb0ELb1ELb0EEENS1_21CollectiveEpilogueFwdINS6_IJS8_SA_S9_EEENS6_IJNS7_ILi1EEESI_SI_EEESC_SE_Li128ELb1ELb1ELb0ELb0EEENS1_19SingleTileSchedulerILb1ELb0ELb1ELi128EEEEEEEEEvNT_6ParamsE)
        /*0048*/ 	.short	0x0210
        /*004a*/ 	.short	0x0418


	//----- nvinfo : EIATTR_SW_WAR
	.align		4
.L_158:
        /*004c*/ 	.byte	0x04, 0x36
        /*004e*/ 	.short	(.L_160 - .L_159)
.L_159:
        /*0050*/ 	.word	0x00000008
.L_160:


//--------------------- .nv.info._ZN7cutlass13device_kernelIN5flash19enable_sm80_to_sm89INS1_16FlashAttnFwdSm80INS1_25CollectiveMainloopFwdSm80ILi4ELi1ELb0EN4cute5tupleIJNS5_1CILi128EEENS7_ILi64EEENS7_ILi96EEEEEELi96ENS_10bfloat16_tEfNS_4arch4Sm80ELb1ELb0ELb1ELb1ELb0ELb1ELb1ELb0EEENS1_21CollectiveEpilogueFwdINS6_IJS8_SA_S9_EEENS6_IJNS7_ILi1EEESI_SI_EEESC_SE_Li128ELb1ELb1ELb0ELb0EEENS1_19SingleTileSchedulerILb1ELb0ELb1ELi128EEEEEEEEEvNT_6ParamsE --------------------------
	.section	.nv.info._ZN7cutlass13device_kernelIN5flash19enable_sm80_to_sm89INS1_16FlashAttnFwdSm80INS1_25CollectiveMainloopFwdSm80ILi4ELi1ELb0EN4cute5tupleIJNS5_1CILi128EEENS7_ILi64EEENS7_ILi96EEEEEELi96ENS_10bfloat16_tEfNS_4arch4Sm80ELb1ELb0ELb1ELb1ELb0ELb1ELb1ELb0EEENS1_21CollectiveEpilogueFwdINS6_IJS8_SA_S9_EEENS6_IJNS7_ILi1EEESI_SI_EEESC_SE_Li128ELb1ELb1ELb0ELb0EEENS1_19SingleTileSchedulerILb1ELb0ELb1ELi128EEEEEEEEEvNT_6ParamsE,"",@"SHT_CUDA_INFO"
	.sectionflags	@""
	.align	4


	//----- nvinfo : EIATTR_CUDA_API_VERSION
	.align		4
        /*0000*/ 	.byte	0x04, 0x37
        /*0002*/ 	.short	(.L_162 - .L_161)
.L_161:
        /*0004*/ 	.word	0x00000082


	//----- nvinfo : EIATTR_KPARAM_INFO
	.align		4
.L_162:
        /*0008*/ 	.byte	0x04, 0x17
        /*000a*/ 	.short	(.L_164 - .L_163)
.L_163:
        /*000c*/ 	.word	0x00000000
        /*0010*/ 	.short	0x0000
        /*0012*/ 	.short	0x0000
        /*0014*/ 	.byte	0x00, 0xf0, 0x61, 0x10


	//----- nvinfo : EIATTR_SPARSE_MMA_MASK
	.align		4
.L_164:
        /*0018*/ 	.byte	0x03, 0x50
        /*001a*/ 	.short	0x0000


	//----- nvinfo : EIATTR_MAXREG_COUNT
	.align		4
        /*001c*/ 	.byte	0x03, 0x1b
        /*001e*/ 	.short	0x00ff


	//----- nvinfo : EIATTR_MERCURY_ISA_VERSION
	.align		4
        /*0020*/ 	.byte	0x03, 0x5f
        /*0022*/ 	.short	0x0101


	//----- nvinfo : EIATTR_EXIT_INSTR_OFFSETS
	.align		4
        /*0024*/ 	.byte	0x04, 0x1c
        /*0026*/ 	.short	(.L_166 - .L_165)


	//   ....[0]....
.L_165:
        /*0028*/ 	.word	0x00000010


	//----- nvinfo : EIATTR_MAX_THREADS
	.align		4
.L_166:
        /*002c*/ 	.byte	0x04, 0x05
        /*002e*/ 	.short	(.L_168 - .L_167)
.L_167:
        /*0030*/ 	.word	0x00000080
        /*0034*/ 	.word	0x00000001
        /*0038*/ 	.word	0x00000001


	//----- nvinfo : EIATTR_CBANK_PARAM_SIZE
	.align		4
.L_168:
        /*003c*/ 	.byte	0x03, 0x19
        /*003e*/ 	.short	0x0418


	//----- nvinfo : EIATTR_PARAM_CBANK
	.align		4
        /*0040*/ 	.byte	0x04, 0x0a
        /*0042*/ 	.short	(.L_170 - .L_169)
	.align		4
.L_169:
        /*0044*/ 	.word	index@(.nv.constant0._ZN7cutlass13device_kernelIN5flash19enable_sm80_to_sm89INS1_16FlashAttnFwdSm80INS1_25CollectiveMainloopFwdSm80ILi4ELi1ELb0EN4cute5tupleIJNS5_1CILi128EEENS7_ILi64EEENS7_ILi96EEEEEELi96ENS_10bfloat16_tEfNS_4arch4Sm80ELb1ELb0ELb1ELb1ELb0ELb1ELb1ELb0EEENS1_21CollectiveEpilogueFwdINS6_IJS8_SA_S9_EEENS6_IJNS7_ILi1EEESI_SI_EEESC_SE_Li128ELb1ELb1ELb0ELb0EEENS1_19SingleTileSchedulerILb1ELb0ELb1ELi128EEEEEEEEEvNT_6ParamsE)
        /*0048*/ 	.short	0x0210
        /*004a*/ 	.short	0x0418


	//----- nvinfo : EIATTR_SW_WAR
	.align		4
.L_170:
        /*004c*/ 	.byte	0x04, 0x36
        /*004e*/ 	.short	(.L_172 - .L_171)
.L_171:
        /*0050*/ 	.word	0x00000008
.L_172:


//--------------------- .nv.callgraph             --------------------------
	.section	.nv.callgraph,"",@"SHT_CUDA_CALLGRAPH"
	.align	4
	.sectionentsize	8
	.align		4
        /*0000*/ 	.word	0x00000000
	.align		4
        /*0004*/ 	.word	0xffffffff
	.align		4
        /*0008*/ 	.word	0x00000000
	.align		4
        /*000c*/ 	.word	0xfffffffe
	.align		4
        /*0010*/ 	.word	0x00000000
	.align		4
        /*0014*/ 	.word	0xfffffffd
	.align		4
        /*0018*/ 	.word	0x00000000
	.align		4
        /*001c*/ 	.word	0xfffffffc


//--------------------- .nv.constant4             --------------------------
	.section	.nv.constant4,"a",@progbits
	.align	8
	.align		8
.nv.constant4:
        /*0000*/ 	.dword	_ZN73_INTERNAL_4732254a_37_flash_fwd_hdim96_bf16_softcap_sm80_cu_58b58f81_30414cuda3std3__45__cpo5beginE
	.align		8
        /*0008*/ 	.dword	_ZN73_INTERNAL_4732254a_37_flash_fwd_hdim96_bf16_softcap_sm80_cu_58b58f81_30414cuda3std3__45__cpo3endE
	.align		8
        /*0010*/ 	.dword	_ZN73_INTERNAL_4732254a_37_flash_fwd_hdim96_bf16_softcap_sm80_cu_58b58f81_30414cuda3std3__45__cpo6cbeginE
	.align		8
        /*0018*/ 	.dword	_ZN73_INTERNAL_4732254a_37_flash_fwd_hdim96_bf16_softcap_sm80_cu_58b58f81_30414cuda3std3__45__cpo4cendE
	.align		8
        /*0020*/ 	.dword	_ZN73_INTERNAL_4732254a_37_flash_fwd_hdim96_bf16_softcap_sm80_cu_58b58f81_30414cuda3std3__475_GLOBAL__N__4732254a_37_flash_fwd_hdim96_bf16_softcap_sm80_cu_58b58f81_30416ignoreE
	.align		8
        /*0028*/ 	.dword	_ZN73_INTERNAL_4732254a_37_flash_fwd_hdim96_bf16_softcap_sm80_cu_58b58f81_30414cuda3std3__419piecewise_constructE
	.align		8
        /*0030*/ 	.dword	_ZN73_INTERNAL_4732254a_37_flash_fwd_hdim96_bf16_softcap_sm80_cu_58b58f81_30414cuda3std3__48in_placeE
	.align		8
        /*0038*/ 	.dword	_ZN73_INTERNAL_4732254a_37_flash_fwd_hdim96_bf16_softcap_sm80_cu_58b58f81_30414cuda3std6ranges3__45__cpo4swapE
	.align		8
        /*0040*/ 	.dword	_ZN73_INTERNAL_4732254a_37_flash_fwd_hdim96_bf16_softcap_sm80_cu_58b58f81_30414cuda3std6ranges3__45__cpo9iter_moveE
	.align		8
        /*0048*/ 	.dword	_ZN73_INTERNAL_4732254a_37_flash_fwd_hdim96_bf16_softcap_sm80_cu_58b58f81_30414cute7productE
	.align		8
        /*0050*/ 	.dword	_ZN73_INTERNAL_4732254a_37_flash_fwd_hdim96_bf16_softcap_sm80_cu_58b58f81_30414cute1_E


//--------------------- .text._ZN7cutlass13device_kernelIN5flash19enable_sm80_to_sm89INS1_16FlashAttnFwdSm80INS1_25CollectiveMainloopFwdSm80ILi4ELi1ELb0EN4cute5tupleIJNS5_1CILi128EEENS7_ILi64EEENS7_ILi96EEEEEELi96ENS_10bfloat16_tEfNS_4arch4Sm80ELb0ELb0ELb1ELb0ELb0ELb0ELb1ELb0EEENS1_21CollectiveEpilogueFwdINS6_IJS8_SA_S9_EEENS6_IJNS7_ILi1EEESI_SI_EEESC_SE_Li128ELb0ELb1ELb0ELb0EEENS1_19SingleTileSchedulerILb0ELb0ELb1ELi128EEEEEEEEEvNT_6ParamsE --------------------------
	.section	.text._ZN7cutlass13device_kernelIN5flash19enable_sm80_to_sm89INS1_16FlashAttnFwdSm80INS1_25CollectiveMainloopFwdSm80ILi4ELi1ELb0EN4cute5tupleIJNS5_1CILi128EEENS7_ILi64EEENS7_ILi96EEEEEELi96ENS_10bfloat16_tEfNS_4arch4Sm80ELb0ELb0ELb1ELb0ELb0ELb0ELb1ELb0EEENS1_21CollectiveEpilogueFwdINS6_IJS8_SA_S9_EEENS6_IJNS7_ILi1EEESI_SI_EEESC_SE_Li128ELb0ELb1ELb0ELb0EEENS1_19SingleTileSchedulerILb0ELb0ELb1ELi128EEEEEEEEEvNT_6ParamsE,"ax",@progbits
	.align	128
.text._ZN7cutlass13device_kernelIN5flash19enable_sm80_to_sm89INS1_16FlashAttnFwdSm80INS1_25CollectiveMainloopFwdSm80ILi4ELi1ELb0EN4cute5tupleIJNS5_1CILi128EEENS7_ILi64EEENS7_ILi96EEEEEELi96ENS_10bfloat16_tEfNS_4arch4Sm80ELb0ELb0ELb1ELb0ELb0ELb0ELb1ELb0EEENS1_21CollectiveEpilogueFwdINS6_IJS8_SA_S9_EEENS6_IJNS7_ILi1EEESI_SI_EEESC_SE_Li128ELb0ELb1ELb0ELb0EEENS1_19SingleTileSchedulerILb0ELb0ELb1ELi128EEEEEEEEEvNT_6ParamsE:
        .type           _ZN7cutlass13device_kernelIN5flash19enable_sm80_to_sm89INS1_16FlashAttnFwdSm80INS1_25CollectiveMainloopFwdSm80ILi4ELi1ELb0EN4cute5tupleIJNS5_1CILi128EEENS7_ILi64EEENS7_ILi96EEEEEELi96ENS_10bfloat16_tEfNS_4arch4Sm80ELb0ELb0ELb1ELb0ELb0ELb0ELb1ELb0EEENS1_21CollectiveEpilogueFwdINS6_IJS8_SA_S9_EEENS6_IJNS7_ILi1EEESI_SI_EEESC_SE_Li128ELb0ELb1ELb0ELb0EEENS1_19SingleTileSchedulerILb0ELb0ELb1ELi128EEEEEEEEEvNT_6ParamsE,@function
        .size           _ZN7cutlass13device_kernelIN5flash19enable_sm80_to_sm89INS1_16FlashAttnFwdSm80INS1_25CollectiveMainloopFwdSm80ILi4ELi1ELb0EN4cute5tupleIJNS5_1CILi128EEENS7_ILi64EEENS7_ILi96EEEEEELi96ENS_10bfloat16_tEfNS_4arch4Sm80ELb0ELb0ELb1ELb0ELb0ELb0ELb1ELb0EEENS1_21CollectiveEpilogueFwdINS6_IJS8_SA_S9_EEENS6_IJNS7_ILi1EEESI_SI_EEESC_SE_Li128ELb0ELb1ELb0ELb0EEENS1_19SingleTileSchedulerILb0ELb0ELb1ELi128EEEEEEEEEvNT_6ParamsE,(.L_x_9 - _ZN7cutlass13device_kernelIN5flash19enable_sm80_to_sm89INS1_16FlashAttnFwdSm80INS1_25CollectiveMainloopFwdSm80ILi4ELi1ELb0EN4cute5tupleIJNS5_1CILi128EEENS7_ILi64EEENS7_ILi96EEEEEELi96ENS_10bfloat16_tEfNS_4arch4Sm80ELb0ELb0ELb1ELb0ELb0ELb0ELb1ELb0EEENS1_21CollectiveEpilogueFwdINS6_IJS8_SA_S9_EEENS6_IJNS7_ILi1EEESI_SI_EEESC_SE_Li128ELb0ELb1ELb0ELb0EEENS1_19SingleTileSchedulerILb0ELb0ELb1ELi128EEEEEEEEEvNT_6ParamsE)
        .other          _ZN7cutlass13device_kernelIN5flash19enable_sm80_to_sm89INS1_16FlashAttnFwdSm80INS1_25CollectiveMainloopFwdSm80ILi4ELi1ELb0EN4cute5tupleIJNS5_1CILi128EEENS7_ILi64EEENS7_ILi96EEEEEELi96ENS_10bfloat16_tEfNS_4arch4Sm80ELb0ELb0ELb1ELb0ELb0ELb0ELb1ELb0EEENS1_21CollectiveEpilogueFwdINS6_IJS8_SA_S9_EEENS6_IJNS7_ILi1EEESI_SI_EEESC_SE_Li128ELb0ELb1ELb0ELb0EEENS1_19SingleTileSchedulerILb0ELb0ELb1ELi128EEEEEEEEEvNT_6ParamsE,@"STO_CUDA_ENTRY STV_DEFAULT"
_ZN7cutlass13device_kernelIN5flash19enable_sm80_to_sm89INS1_16FlashAttnFwdSm80INS1_25CollectiveMainloopFwdSm80ILi4ELi1ELb0EN4cute5tupleIJNS5_1CILi128EEENS7_ILi64EEENS7_ILi96EEEEEELi96ENS_10bfloat16_tEfNS_4arch4Sm80ELb0ELb0ELb1ELb0ELb0ELb0ELb1ELb0EEENS1_21CollectiveEpilogueFwdINS6_IJS8_SA_S9_EEENS6_IJNS7_ILi1EEESI_SI_EEESC_SE_Li128ELb0ELb1ELb0ELb0EEENS1_19SingleTileSchedulerILb0ELb0ELb1ELi128EEEEEEEEEvNT_6ParamsE:
[----:B------:R-:W-:Y:S01]  /*0000*/  LDC R1, c[0x0][0x28] ;  /* 0x00000a00ff017b82 */ /* 0x000fe20000000800 */
[----:B------:R-:W-:Y:S05]  /*0010*/  EXIT ;  /* 0x000000000000794d */ /* 0x000fea0003800000 */
.L_x_0:
[----:B------:R-:W-:-:S00]  /*0020*/  BRA `(.L_x_0) ;  /* 0xfffffffc00fc7947 */ /* 0x000fc0000383ffff */
[----:B------:R-:W-:-:S00]  /*0030*/  NOP ;  /* 0x0000000000007918 */ /* 0x000fc00000000000 */
        /* <DEDUP_REMOVED lines=12> */
.L_x_9:


//--------------------- .text._ZN7cutlass13device_kernelIN5flash19enable_sm80_to_sm89INS1_16FlashAttnFwdSm80INS1_25CollectiveMainloopFwdSm80ILi4ELi1ELb0EN4cute5tupleIJNS5_1CILi128EEENS7_ILi64EEENS7_ILi96EEEEEELi96ENS_10bfloat16_tEfNS_4arch4Sm80ELb0ELb0ELb1ELb1ELb0ELb0ELb1ELb0EEENS1_21CollectiveEpilogueFwdINS6_IJS8_SA_S9_EEENS6_IJNS7_ILi1EEESI_SI_EEESC_SE_Li128ELb1ELb1ELb0ELb0EEENS1_19SingleTileSchedulerILb1ELb0ELb1ELi128EEEEEEEEEvNT_6ParamsE --------------------------
	.section	.text._ZN7cutlass13device_kernelIN5flash19enable_sm80_to_sm89INS1_16FlashAttnFwdSm80INS1_25CollectiveMainloopFwdSm80ILi4ELi1ELb0EN4cute5tupleIJNS5_1CILi128EEENS7_ILi64EEENS7_ILi96EEEEEELi96ENS_10bfloat16_tEfNS_4arch4Sm80ELb0ELb0ELb1ELb1ELb0ELb0ELb1ELb0EEENS1_21CollectiveEpilogueFwdINS6_IJS8_SA_S9_EEENS6_IJNS7_ILi1EEESI_SI_EEESC_SE_Li128ELb1ELb1ELb0ELb0EEENS1_19SingleTileSchedulerILb1ELb0ELb1ELi128EEEEEEEEEvNT_6ParamsE,"ax",@progbits
	.align	128
.text._ZN7cutlass13device_kernelIN5flash19enable_sm80_to_sm89INS1_16FlashAttnFwdSm80INS1_25CollectiveMainloopFwdSm80ILi4ELi1ELb0EN4cute5tupleIJNS5_1CILi128EEENS7_ILi64EEENS7_ILi96EEEEEELi96ENS_10bfloat16_tEfNS_4arch4Sm80ELb0ELb0ELb1ELb1ELb0ELb0ELb1ELb0EEENS1_21CollectiveEpilogueFwdINS6_IJS8_SA_S9_EEENS6_IJNS7_ILi1EEESI_SI_EEESC_SE_Li128ELb1ELb1ELb0ELb0EEENS1_19SingleTileSchedulerILb1ELb0ELb1ELi128EEEEEEEEEvNT_6ParamsE:
        .type           _ZN7cutlass13device_kernelIN5flash19enable_sm80_to_sm89INS1_16FlashAttnFwdSm80INS1_25CollectiveMainloopFwdSm80ILi4ELi1ELb0EN4cute5tupleIJNS5_1CILi128EEENS7_ILi64EEENS7_ILi96EEEEEELi96ENS_10bfloat16_tEfNS_4arch4Sm80ELb0ELb0ELb1ELb1ELb0ELb0ELb1ELb0EEENS1_21CollectiveEpilogueFwdINS6_IJS8_SA_S9_EEENS6_IJNS7_ILi1EEESI_SI_EEESC_SE_Li128ELb1ELb1ELb0ELb0EEENS1_19SingleTileSchedulerILb1ELb0ELb1ELi128EEEEEEEEEvNT_6ParamsE,@function
        .size           _ZN7cutlass13device_kernelIN5flash19enable_sm80_to_sm89INS1_16FlashAttnFwdSm80INS1_25CollectiveMainloopFwdSm80ILi4ELi1ELb0EN4cute5tupleIJNS5_1CILi128EEENS7_ILi64EEENS7_ILi96EEEEEELi96ENS_10bfloat16_tEfNS_4arch4Sm80ELb0ELb0ELb1ELb1ELb0ELb0ELb1ELb0EEENS1_21CollectiveEpilogueFwdINS6_IJS8_SA_S9_EEENS6_IJNS7_ILi1EEESI_SI_EEESC_SE_Li128ELb1ELb1ELb0ELb0EEENS1_19SingleTileSchedulerILb1ELb0ELb1ELi128EEEEEEEEEvNT_6ParamsE,(.L_x_10 - _ZN7cutlass13device_kernelIN5flash19enable_sm80_to_sm89INS1_16FlashAttnFwdSm80INS1_25CollectiveMainloopFwdSm80ILi4ELi1ELb0EN4cute5tupleIJNS5_1CILi128EEENS7_ILi64EEENS7_ILi96EEEEEELi96ENS_10bfloat16_tEfNS_4arch4Sm80ELb0ELb0ELb1ELb1ELb0ELb0ELb1ELb0EEENS1_21CollectiveEpilogueFwdINS6_IJS8_SA_S9_EEENS6_IJNS7_ILi1EEESI_SI_EEESC_SE_Li128ELb1ELb1ELb0ELb0EEENS1_19SingleTileSchedulerILb1ELb0ELb1ELi128EEEEEEEEEvNT_6ParamsE)
        .other          _ZN7cutlass13device_kernelIN5flash19enable_sm80_to_sm89INS1_16FlashAttnFwdSm80INS1_25CollectiveMainloopFwdSm80ILi4ELi1ELb0EN4cute5tupleIJNS5_1CILi128EEENS7_ILi64EEENS7_ILi96EEEEEELi96ENS_10bfloat16_tEfNS_4arch4Sm80ELb0ELb0ELb1ELb1ELb0ELb0ELb1ELb0EEENS1_21CollectiveEpilogueFwdINS6_IJS8_SA_S9_EEENS6_IJNS7_ILi1EEESI_SI_EEESC_SE_Li128ELb1ELb1ELb0ELb0EEENS1_19SingleTileSchedulerILb1ELb0ELb1ELi128EEEEEEEEEvNT_6ParamsE,@"STO_CUDA_ENTRY STV_DEFAULT"
_ZN7cutlass13device_kernelIN5flash19enable_sm80_to_sm89INS1_16FlashAttnFwdSm80INS1_25CollectiveMainloopFwdSm80ILi4ELi1ELb0EN4cute5tupleIJNS5_1CILi128EEENS7_ILi64EEENS7_ILi96EEEEEELi96ENS_10bfloat16_tEfNS_4arch4Sm80ELb0ELb0ELb1ELb1ELb0ELb0ELb1ELb0EEENS1_21CollectiveEpilogueFwdINS6_IJS8_SA_S9_EEENS6_IJNS7_ILi1EEESI_SI_EEESC_SE_Li128ELb1ELb1ELb0ELb0EEENS1_19SingleTileSchedulerILb1ELb0ELb1ELi128EEEEEEEEEvNT_6ParamsE:
[----:B------:R-:W-:Y:S01]  /*0000*/  LDC R1, c[0x0][0x28] ;  /* 0x00000a00ff017b82 */ /* 0x000fe20000000800 */
[----:B------:R-:W-:Y:S05]  /*0010*/  EXIT ;  /* 0x000000000000794d */ /* 0x000fea0003800000 */
.L_x_1:
        /* <DEDUP_REMOVED lines=14> */
.L_x_10:


//--------------------- .text._ZN7cutlass13device_kernelIN5flash19enable_sm80_to_sm89INS1_16FlashAttnFwdSm80INS1_25CollectiveMainloopFwdSm80ILi4ELi1ELb0EN4cute5tupleIJNS5_1CILi128EEENS7_ILi64EEENS7_ILi96EEEEEELi96ENS_10bfloat16_tEfNS_4arch4Sm80ELb0ELb0ELb1ELb1ELb0ELb1ELb1ELb0EEENS1_21CollectiveEpilogueFwdINS6_IJS8_SA_S9_EEENS6_IJNS7_ILi1EEESI_SI_EEESC_SE_Li128ELb1ELb1ELb0ELb0EEENS1_19SingleTileSchedulerILb1ELb0ELb1ELi128EEEEEEEEEvNT_6ParamsE --------------------------
	.section	.text._ZN7cutlass13device_kernelIN5flash19enable_sm80_to_sm89INS1_16FlashAttnFwdSm80INS1_25CollectiveMainloopFwdSm80ILi4ELi1ELb0EN4cute5tupleIJNS5_1CILi128EEENS7_ILi64EEENS7_ILi96EEEEEELi96ENS_10bfloat16_tEfNS_4arch4Sm80ELb0ELb0ELb1ELb1ELb0ELb1ELb1ELb0EEENS1_21CollectiveEpilogueFwdINS6_IJS8_SA_S9_EEENS6_IJNS7_ILi1EEESI_SI_EEESC_SE_Li128ELb1ELb1ELb0ELb0EEENS1_19SingleTileSchedulerILb1ELb0ELb1ELi128EEEEEEEEEvNT_6ParamsE,"ax",@progbits
	.align	128
.text._ZN7cutlass13device_kernelIN5flash19enable_sm80_to_sm89INS1_16FlashAttnFwdSm80INS1_25CollectiveMainloopFwdSm80ILi4ELi1ELb0EN4cute5tupleIJNS5_1CILi128EEENS7_ILi64EEENS7_ILi96EEEEEELi96ENS_10bfloat16_tEfNS_4arch4Sm80ELb0ELb0ELb1ELb1ELb0ELb1ELb1ELb0EEENS1_21CollectiveEpilogueFwdINS6_IJS8_SA_S9_EEENS6_IJNS7_ILi1EEESI_SI_EEESC_SE_Li128ELb1ELb1ELb0ELb0EEENS1_19SingleTileSchedulerILb1ELb0ELb1ELi128EEEEEEEEEvNT_6ParamsE:
        .type           _ZN7cutlass13device_kernelIN5flash19enable_sm80_to_sm89INS1_16FlashAttnFwdSm80INS1_25CollectiveMainloopFwdSm80ILi4ELi1ELb0EN4cute5tupleIJNS5_1CILi128EEENS7_ILi64EEENS7_ILi96EEEEEELi96ENS_10bfloat16_tEfNS_4arch4Sm80ELb0ELb0ELb1ELb1ELb0ELb1ELb1ELb0EEENS1_21CollectiveEpilogueFwdINS6_IJS8_SA_S9_EEENS6_IJNS7_ILi1EEESI_SI_EEESC_SE_Li128ELb1ELb1ELb0ELb0EEENS1_19SingleTileSchedulerILb1ELb0ELb1ELi128EEEEEEEEEvNT_6ParamsE,@function
        .size           _ZN7cutlass13device_kernelIN5flash19enable_sm80_to_sm89INS1_16FlashAttnFwdSm80INS1_25CollectiveMainloopFwdSm80ILi4ELi1ELb0EN4cute5tupleIJNS5_1CILi128EEENS7_ILi64EEENS7_ILi96EEEEEELi96ENS_10bfloat16_tEfNS_4arch4Sm80ELb0ELb0ELb1ELb1ELb0ELb1ELb1ELb0EEENS1_21CollectiveEpilogueFwdINS6_IJS8_SA_S9_EEENS6_IJNS7_ILi1EEESI_SI_EEESC_SE_Li128ELb1ELb1ELb0ELb0EEENS1_19SingleTileSchedulerILb1ELb0ELb1ELi128EEEEEEEEEvNT_6ParamsE,(.L_x_11 - _ZN7cutlass13device_kernelIN5flash19enable_sm80_to_sm89INS1_16FlashAttnFwdSm80INS1_25CollectiveMainloopFwdSm80ILi4ELi1ELb0EN4cute5tupleIJNS5_1CILi128EEENS7_ILi64EEENS7_ILi96EEEEEELi96ENS_10bfloat16_tEfNS_4arch4Sm80ELb0ELb0ELb1ELb1ELb0ELb1ELb1ELb0EEENS1_21CollectiveEpilogueFwdINS6_IJS8_SA_S9_EEENS6_IJNS7_ILi1EEESI_SI_EEESC_SE_Li128ELb1ELb1ELb0ELb0EEENS1_19SingleTileSchedulerILb1ELb0ELb1ELi128EEEEEEEEEvNT_6ParamsE)
        .other          _ZN7cutlass13device_kernelIN5flash19enable_sm80_to_sm89INS1_16FlashAttnFwdSm80INS1_25CollectiveMainloopFwdSm80ILi4ELi1ELb0EN4cute5tupleIJNS5_1CILi128EEENS7_ILi64EEENS7_ILi96EEEEEELi96ENS_10bfloat16_tEfNS_4arch4Sm80ELb0ELb0ELb1ELb1ELb0ELb1ELb1ELb0EEENS1_21CollectiveEpilogueFwdINS6_IJS8_SA_S9_EEENS6_IJNS7_ILi1EEESI_SI_EEESC_SE_Li128ELb1ELb1ELb0ELb0EEENS1_19SingleTileSchedulerILb1ELb0ELb1ELi128EEEEEEEEEvNT_6ParamsE,@"STO_CUDA_ENTRY STV_DEFAULT"
_ZN7cutlass13device_kernelIN5flash19enable_sm80_to_sm89INS1_16FlashAttnFwdSm80INS1_25CollectiveMainloopFwdSm80ILi4ELi1ELb0EN4cute5tupleIJNS5_1CILi128EEENS7_ILi64EEENS7_ILi96EEEEEELi96ENS_10bfloat16_tEfNS_4arch4Sm80ELb0ELb0ELb1ELb1ELb0ELb1ELb1ELb0EEENS1_21CollectiveEpilogueFwdINS6_IJS8_SA_S9_EEENS6_IJNS7_ILi1EEESI_SI_EEESC_SE_Li128ELb1ELb1ELb0ELb0EEENS1_19SingleTileSchedulerILb1ELb0ELb1ELi128EEEEEEEEEvNT_6ParamsE:
[----:B------:R-:W-:Y:S01]  /*0000*/  LDC R1, c[0x0][0x28] ;  /* 0x00000a00ff017b82 */ /* 0x000fe20000000800 */
[----:B------:R-:W-:Y:S05]  /*0010*/  EXIT ;  /* 0x000000000000794d */ /* 0x000fea0003800000 */
.L_x_2:
        /* <DEDUP_REMOVED lines=14> */
.L_x_11:


//--------------------- .text._ZN7cutlass13device_kernelIN5flash19enable_sm80_to_sm89INS1_16FlashAttnFwdSm80INS1_25CollectiveMainloopFwdSm80ILi4ELi1ELb0EN4cute5tupleIJNS5_1CILi128EEENS7_ILi48EEENS7_ILi96EEEEEELi96ENS_10bfloat16_tEfNS_4arch4Sm80ELb0ELb1ELb1ELb0ELb0ELb0ELb1ELb0EEENS1_21CollectiveEpilogueFwdINS6_IJS8_SA_S9_EEENS6_IJNS7_ILi1EEESI_SI_EEESC_SE_Li128ELb0ELb1ELb0ELb0EEENS1_19SingleTileSchedulerILb0ELb0ELb1ELi128EEEEEEEEEvNT_6ParamsE --------------------------
	.section	.text._ZN7cutlass13device_kernelIN5flash19enable_sm80_to_sm89INS1_16FlashAttnFwdSm80INS1_25CollectiveMainloopFwdSm80ILi4ELi1ELb0EN4cute5tupleIJNS5_1CILi128EEENS7_ILi48EEENS7_ILi96EEEEEELi96ENS_10bfloat16_tEfNS_4arch4Sm80ELb0ELb1ELb1ELb0ELb0ELb0ELb1ELb0EEENS1_21CollectiveEpilogueFwdINS6_IJS8_SA_S9_EEENS6_IJNS7_ILi1EEESI_SI_EEESC_SE_Li128ELb0ELb1ELb0ELb0EEENS1_19SingleTileSchedulerILb0ELb0ELb1ELi128EEEEEEEEEvNT_6ParamsE,"ax",@progbits
	.align	128
.text._ZN7cutlass13device_kernelIN5flash19enable_sm80_to_sm89INS1_16FlashAttnFwdSm80INS1_25CollectiveMainloopFwdSm80ILi4ELi1ELb0EN4cute5tupleIJNS5_1CILi128EEENS7_ILi48EEENS7_ILi96EEEEEELi96ENS_10bfloat16_tEfNS_4arch4Sm80ELb0ELb1ELb1ELb0ELb0ELb0ELb1ELb0EEENS1_21CollectiveEpilogueFwdINS6_IJS8_SA_S9_EEENS6_IJNS7_ILi1EEESI_SI_EEESC_SE_Li128ELb0ELb1ELb0ELb0EEENS1_19SingleTileSchedulerILb0ELb0ELb1ELi128EEEEEEEEEvNT_6ParamsE:
        .type           _ZN7cutlass13device_kernelIN5flash19enable_sm80_to_sm89INS1_16FlashAttnFwdSm80INS1_25CollectiveMainloopFwdSm80ILi4ELi1ELb0EN4cute5tupleIJNS5_1CILi128EEENS7_ILi48EEENS7_ILi96EEEEEELi96ENS_10bfloat16_tEfNS_4arch4Sm80ELb0ELb1ELb1ELb0ELb0ELb0ELb1ELb0EEENS1_21CollectiveEpilogueFwdINS6_IJS8_SA_S9_EEENS6_IJNS7_ILi1EEESI_SI_EEESC_SE_Li128ELb0ELb1ELb0ELb0EEENS1_19SingleTileSchedulerILb0ELb0ELb1ELi128EEEEEEEEEvNT_6ParamsE,@function
        .size           _ZN7cutlass13device_kernelIN5flash19enable_sm80_to_sm89INS1_16FlashAttnFwdSm80INS1_25CollectiveMainloopFwdSm80ILi4ELi1ELb0EN4cute5tupleIJNS5_1CILi128EEENS7_ILi48EEENS7_ILi96EEEEEELi96ENS_10bfloat16_tEfNS_4arch4Sm80ELb0ELb1ELb1ELb0ELb0ELb0ELb1ELb0EEENS1_21CollectiveEpilogueFwdINS6_IJS8_SA_S9_EEENS6_IJNS7_ILi1EEESI_SI_EEESC_SE_Li128ELb0ELb1ELb0ELb0EEENS1_19SingleTileSchedulerILb0ELb0ELb1ELi128EEEEEEEEEvNT_6ParamsE,(.L_x_12 - _ZN7cutlass13device_kernelIN5flash19enable_sm80_to_sm89INS1_16FlashAttnFwdSm80INS1_25CollectiveMainloopFwdSm80ILi4ELi1ELb0EN4cute5tupleIJNS5_1CILi128EEENS7_ILi48EEENS7_ILi96EEEEEELi96ENS_10bfloat16_tEfNS_4arch4Sm80ELb0ELb1ELb1ELb0ELb0ELb0ELb1ELb0EEENS1_21CollectiveEpilogueFwdINS6_IJS8_SA_S9_EEENS6_IJNS7_ILi1EEESI_SI_EEESC_SE_Li128ELb0ELb1ELb0ELb0EEENS1_19SingleTileSchedulerILb0ELb0ELb1ELi128EEEEEEEEEvNT_6ParamsE)
        .other          _ZN7cutlass13device_kernelIN5flash19enable_sm80_to_sm89INS1_16FlashAttnFwdSm80INS1_25CollectiveMainloopFwdSm80ILi4ELi1ELb0EN4cute5tupleIJNS5_1CILi128EEENS7_ILi48EEENS7_ILi96EEEEEELi96ENS_10bfloat16_tEfNS_4arch4Sm80ELb0ELb1ELb1ELb0ELb0ELb0ELb1ELb0EEENS1_21CollectiveEpilogueFwdINS6_IJS8_SA_S9_EEENS6_IJNS7_ILi1EEESI_SI_EEESC_SE_Li128ELb0ELb1ELb0ELb0EEENS1_19SingleTileSchedulerILb0ELb0ELb1ELi128EEEEEEEEEvNT_6ParamsE,@"STO_CUDA_ENTRY STV_DEFAULT"
_ZN7cutlass13device_kernelIN5flash19enable_sm80_to_sm89INS1_16FlashAttnFwdSm80INS1_25CollectiveMainloopFwdSm80ILi4ELi1ELb0EN4cute5tupleIJNS5_1CILi128EEENS7_ILi48EEENS7_ILi96EEEEEELi96ENS_10bfloat16_tEfNS_4arch4Sm80ELb0ELb1ELb1ELb0ELb0ELb0ELb1ELb0EEENS1_21CollectiveEpilogueFwdINS6_IJS8_SA_S9_EEENS6_IJNS7_ILi1EEESI_SI_EEESC_SE_Li128ELb0ELb1ELb0ELb0EEENS1_19SingleTileSchedulerILb0ELb0ELb1ELi128EEEEEEEEEvNT_6ParamsE:
[----:B------:R-:W-:Y:S01]  /*0000*/  LDC R1, c[0x0][0x28] ;  /* 0x00000a00ff017b82 */ /* 0x000fe20000000800 */
[----:B------:R-:W-:Y:S05]  /*0010*/  EXIT ;  /* 0x000000000000794d */ /* 0x000fea0003800000 */
.L_x_3:
        /* <DEDUP_REMOVED lines=14> */
.L_x_12:


//--------------------- .text._ZN7cutlass13device_kernelIN5flash19enable_sm80_to_sm89INS1_16FlashAttnFwdSm80INS1_25CollectiveMainloopFwdSm80ILi4ELi1ELb0EN4cute5tupleIJNS5_1CILi128EEENS7_ILi48EEENS7_ILi96EEEEEELi96ENS_10bfloat16_tEfNS_4arch4Sm80ELb0ELb1ELb1ELb1ELb0ELb0ELb1ELb0EEENS1_21CollectiveEpilogueFwdINS6_IJS8_SA_S9_EEENS6_IJNS7_ILi1EEESI_SI_EEESC_SE_Li128ELb1ELb1ELb0ELb0EEENS1_19SingleTileSchedulerILb1ELb0ELb1ELi128EEEEEEEEEvNT_6ParamsE --------------------------
	.section	.text._ZN7cutlass13device_kernelIN5flash19enable_sm80_to_sm89INS1_16FlashAttnFwdSm80INS1_25CollectiveMainloopFwdSm80ILi4ELi1ELb0EN4cute5tupleIJNS5_1CILi128EEENS7_ILi48EEENS7_ILi96EEEEEELi96ENS_10bfloat16_tEfNS_4arch4Sm80ELb0ELb1ELb1ELb1ELb0ELb0ELb1ELb0EEENS1_21CollectiveEpilogueFwdINS6_IJS8_SA_S9_EEENS6_IJNS7_ILi1EEESI_SI_EEESC_SE_Li128ELb1ELb1ELb0ELb0EEENS1_19SingleTileSchedulerILb1ELb0ELb1ELi128EEEEEEEEEvNT_6ParamsE,"ax",@progbits
	.align	128
.text._ZN7cutlass13device_kernelIN5flash19enable_sm80_to_sm89INS1_16FlashAttnFwdSm80INS1_25CollectiveMainloopFwdSm80ILi4ELi1ELb0EN4cute5tupleIJNS5_1CILi128EEENS7_ILi48EEENS7_ILi96EEEEEELi96ENS_10bfloat16_tEfNS_4arch4Sm80ELb0ELb1ELb1ELb1ELb0ELb0ELb1ELb0EEENS1_21CollectiveEpilogueFwdINS6_IJS8_SA_S9_EEENS6_IJNS7_ILi1EEESI_SI_EEESC_SE_Li128ELb1ELb1ELb0ELb0EEENS1_19SingleTileSchedulerILb1ELb0ELb1ELi128EEEEEEEEEvNT_6ParamsE:
        .type           _ZN7cutlass13device_kernelIN5flash19enable_sm80_to_sm89INS1_16FlashAttnFwdSm80INS1_25CollectiveMainloopFwdSm80ILi4ELi1ELb0EN4cute5tupleIJNS5_1CILi128EEENS7_ILi48EEENS7_ILi96EEEEEELi96ENS_10bfloat16_tEfNS_4arch4Sm80ELb0ELb1ELb1ELb1ELb0ELb0ELb1ELb0EEENS1_21CollectiveEpilogueFwdINS6_IJS8_SA_S9_EEENS6_IJNS7_ILi1EEESI_SI_EEESC_SE_Li128ELb1ELb1ELb0ELb0EEENS1_19SingleTileSchedulerILb1ELb0ELb1ELi128EEEEEEEEEvNT_6ParamsE,@function
        .size           _ZN7cutlass13device_kernelIN5flash19enable_sm80_to_sm89INS1_16FlashAttnFwdSm80INS1_25CollectiveMainloopFwdSm80ILi4ELi1ELb0EN4cute5tupleIJNS5_1CILi128EEENS7_ILi48EEENS7_ILi96EEEEEELi96ENS_10bfloat16_tEfNS_4arch4Sm80ELb0ELb1ELb1ELb1ELb0ELb0ELb1ELb0EEENS1_21CollectiveEpilogueFwdINS6_IJS8_SA_S9_EEENS6_IJNS7_ILi1EEESI_SI_EEESC_SE_Li128ELb1ELb1ELb0ELb0EEENS1_19SingleTileSchedulerILb1ELb0ELb1ELi128EEEEEEEEEvNT_6ParamsE,(.L_x_13 - _ZN7cutlass13device_kernelIN5flash19enable_sm80_to_sm89INS1_16FlashAttnFwdSm80INS1_25CollectiveMainloopFwdSm80ILi4ELi1ELb0EN4cute5tupleIJNS5_1CILi128EEENS7_ILi48EEENS7_ILi96EEEEEELi96ENS_10bfloat16_tEfNS_4arch4Sm80ELb0ELb1ELb1ELb1ELb0ELb0ELb1ELb0EEENS1_21CollectiveEpilogueFwdINS6_IJS8_SA_S9_EEENS6_IJNS7_ILi1EEESI_SI_EEESC_SE_Li128ELb1ELb1ELb0ELb0EEENS1_19SingleTileSchedulerILb1ELb0ELb1ELi128EEEEEEEEEvNT_6ParamsE)
        .other          _ZN7cutlass13device_kernelIN5flash19enable_sm80_to_sm89INS1_16FlashAttnFwdSm80INS1_25CollectiveMainloopFwdSm80ILi4ELi1ELb0EN4cute5tupleIJNS5_1CILi128EEENS7_ILi48EEENS7_ILi96EEEEEELi96ENS_10bfloat16_tEfNS_4arch4Sm80ELb0ELb1ELb1ELb1ELb0ELb0ELb1ELb0EEENS1_21CollectiveEpilogueFwdINS6_IJS8_SA_S9_EEENS6_IJNS7_ILi1EEESI_SI_EEESC_SE_Li128ELb1ELb1ELb0ELb0EEENS1_19SingleTileSchedulerILb1ELb0ELb1ELi128EEEEEEEEEvNT_6ParamsE,@"STO_CUDA_ENTRY STV_DEFAULT"
_ZN7cutlass13device_kernelIN5flash19enable_sm80_to_sm89INS1_16FlashAttnFwdSm80INS1_25CollectiveMainloopFwdSm80ILi4ELi1ELb0EN4cute5tupleIJNS5_1CILi128EEENS7_ILi48EEENS7_ILi96EEEEEELi96ENS_10bfloat16_tEfNS_4arch4Sm80ELb0ELb1ELb1ELb1ELb0ELb0ELb1ELb0EEENS1_21CollectiveEpilogueFwdINS6_IJS8_SA_S9_EEENS6_IJNS7_ILi1EEESI_SI_EEESC_SE_Li128ELb1ELb1ELb0ELb0EEENS1_19SingleTileSchedulerILb1ELb0ELb1ELi128EEEEEEEEEvNT_6ParamsE:
[----:B------:R-:W-:Y:S01]  /*0000*/  LDC R1, c[0x0][0x28] ;  /* 0x00000a00ff017b82 */ /* 0x000fe20000000800 */
[----:B------:R-:W-:Y:S05]  /*0010*/  EXIT ;  /* 0x000000000000794d */ /* 0x000fea0003800000 */
.L_x_4:
        /* <DEDUP_REMOVED lines=14> */
.L_x_13:


//--------------------- .text._ZN7cutlass13device_kernelIN5flash19enable_sm80_to_sm89INS1_16FlashAttnFwdSm80INS1_25CollectiveMainloopFwdSm80ILi4ELi1ELb0EN4cute5tupleIJNS5_1CILi128EEENS7_ILi48EEENS7_ILi96EEEEEELi96ENS_10bfloat16_tEfNS_4arch4Sm80ELb0ELb1ELb1ELb1ELb0ELb1ELb1ELb0EEENS1_21CollectiveEpilogueFwdINS6_IJS8_SA_S9_EEENS6_IJNS7_ILi1EEESI_SI_EEESC_SE_Li128ELb1ELb1ELb0ELb0EEENS1_19SingleTileSchedulerILb1ELb0ELb1ELi128EEEEEEEEEvNT_6ParamsE --------------------------
	.section	.text._ZN7cutlass13device_kernelIN5flash19enable_sm80_to_sm89INS1_16FlashAttnFwdSm80INS1_25CollectiveMainloopFwdSm80ILi4ELi1ELb0EN4cute5tupleIJNS5_1CILi128EEENS7_ILi48EEENS7_ILi96EEEEEELi96ENS_10bfloat16_tEfNS_4arch4Sm80ELb0ELb1ELb1ELb1ELb0ELb1ELb1ELb0EEENS1_21CollectiveEpilogueFwdINS6_IJS8_SA_S9_EEENS6_IJNS7_ILi1EEESI_SI_EEESC_SE_Li128ELb1ELb1ELb0ELb0EEENS1_19SingleTileSchedulerILb1ELb0ELb1ELi128EEEEEEEEEvNT_6ParamsE,"ax",@progbits
	.align	128
.text._ZN7cutlass13device_kernelIN5flash19enable_sm80_to_sm89INS1_16FlashAttnFwdSm80INS1_25CollectiveMainloopFwdSm80ILi4ELi1ELb0EN4cute5tupleIJNS5_1CILi128EEENS7_ILi48EEENS7_ILi96EEEEEELi96ENS_10bfloat16_tEfNS_4arch4Sm80ELb0ELb1ELb1ELb1ELb0ELb1ELb1ELb0EEENS1_21CollectiveEpilogueFwdINS6_IJS8_SA_S9_EEENS6_IJNS7_ILi1EEESI_SI_EEESC_SE_Li128ELb1ELb1ELb0ELb0EEENS1_19SingleTileSchedulerILb1ELb0ELb1ELi128EEEEEEEEEvNT_6ParamsE:
        .type           _ZN7cutlass13device_kernelIN5flash19enable_sm80_to_sm89INS1_16FlashAttnFwdSm80INS1_25CollectiveMainloopFwdSm80ILi4ELi1ELb0EN4cute5tupleIJNS5_1CILi128EEENS7_ILi48EEENS7_ILi96EEEEEELi96ENS_10bfloat16_tEfNS_4arch4Sm80ELb0ELb1ELb1ELb1ELb0ELb1ELb1ELb0EEENS1_21CollectiveEpilogueFwdINS6_IJS8_SA_S9_EEENS6_IJNS7_ILi1EEESI_SI_EEESC_SE_Li128ELb1ELb1ELb0ELb0EEENS1_19SingleTileSchedulerILb1ELb0ELb1ELi128EEEEEEEEEvNT_6ParamsE,@function
        .size           _ZN7cutlass13device_kernelIN5flash19enable_sm80_to_sm89INS1_16FlashAttnFwdSm80INS1_25CollectiveMainloopFwdSm80ILi4ELi1ELb0EN4cute5tupleIJNS5_1CILi128EEENS7_ILi48EEENS7_ILi96EEEEEELi96ENS_10bfloat16_tEfNS_4arch4Sm80ELb0ELb1ELb1ELb1ELb0ELb1ELb1ELb0EEENS1_21CollectiveEpilogueFwdINS6_IJS8_SA_S9_EEENS6_IJNS7_ILi1EEESI_SI_EEESC_SE_Li128ELb1ELb1ELb0ELb0EEENS1_19SingleTileSchedulerILb1ELb0ELb1ELi128EEEEEEEEEvNT_6ParamsE,(.L_x_14 - _ZN7cutlass13device_kernelIN5flash19enable_sm80_to_sm89INS1_16FlashAttnFwdSm80INS1_25CollectiveMainloopFwdSm80ILi4ELi1ELb0EN4cute5tupleIJNS5_1CILi128EEENS7_ILi48EEENS7_ILi96EEEEEELi96ENS_10bfloat16_tEfNS_4arch4Sm80ELb0ELb1ELb1ELb1ELb0ELb1ELb1ELb0EEENS1_21CollectiveEpilogueFwdINS6_IJS8_SA_S9_EEENS6_IJNS7_ILi1EEESI_SI_EEESC_SE_Li128ELb1ELb1ELb0ELb0EEENS1_19SingleTileSchedulerILb1ELb0ELb1ELi128EEEEEEEEEvNT_6ParamsE)
        .other          _ZN7cutlass13device_kernelIN5flash19enable_sm80_to_sm89INS1_16FlashAttnFwdSm80INS1_25CollectiveMainloopFwdSm80ILi4ELi1ELb0EN4cute5tupleIJNS5_1CILi128EEENS7_ILi48EEENS7_ILi96EEEEEELi96ENS_10bfloat16_tEfNS_4arch4Sm80ELb0ELb1ELb1ELb1ELb0ELb1ELb1ELb0EEENS1_21CollectiveEpilogueFwdINS6_IJS8_SA_S9_EEENS6_IJNS7_ILi1EEESI_SI_EEESC_SE_Li128ELb1ELb1ELb0ELb0EEENS1_19SingleTileSchedulerILb1ELb0ELb1ELi128EEEEEEEEEvNT_6ParamsE,@"STO_CUDA_ENTRY STV_DEFAULT"
_ZN7cutlass13device_kernelIN5flash19enable_sm80_to_sm89INS1_16FlashAttnFwdSm80INS1_25CollectiveMainloopFwdSm80ILi4ELi1ELb0EN4cute5tupleIJNS5_1CILi128EEENS7_ILi48EEENS7_ILi96EEEEEELi96ENS_10bfloat16_tEfNS_4arch4Sm80ELb0ELb1ELb1ELb1ELb0ELb1ELb1ELb0EEENS1_21CollectiveEpilogueFwdINS6_IJS8_SA_S9_EEENS6_IJNS7_ILi1EEESI_SI_EEESC_SE_Li128ELb1ELb1ELb0ELb0EEENS1_19SingleTileSchedulerILb1ELb0ELb1ELi128EEEEEEEEEvNT_6ParamsE:
[----:B------:R-:W-:Y:S01]  /*0000*/  LDC R1, c[0x0][0x28] ;  /* 0x00000a00ff017b82 */ /* 0x000fe20000000800 */
[----:B------:R-:W-:Y:S05]  /*0010*/  EXIT ;  /* 0x000000000000794d */ /* 0x000fea0003800000 */
.L_x_5:
        /* <DEDUP_REMOVED lines=14> */
.L_x_14:


//--------------------- .text._ZN7cutlass13device_kernelIN5flash19enable_sm80_to_sm89INS1_16FlashAttnFwdSm80INS1_25CollectiveMainloopFwdSm80ILi4ELi1ELb0EN4cute5tupleIJNS5_1CILi128EEENS7_ILi64EEENS7_ILi96EEEEEELi96ENS_10bfloat16_tEfNS_4arch4Sm80ELb1ELb0ELb1ELb0ELb0ELb0ELb1ELb0EEENS1_21CollectiveEpilogueFwdINS6_IJS8_SA_S9_EEENS6_IJNS7_ILi1EEESI_SI_EEESC_SE_Li128ELb0ELb1ELb0ELb0EEENS1_30DynamicPersistentTileSchedulerILi128ELi128ELb0ELb1ELb0EEEEEEEEEvNT_6ParamsE --------------------------
	.section	.text._ZN7cutlass13device_kernelIN5flash19enable_sm80_to_sm89INS1_16FlashAttnFwdSm80INS1_25CollectiveMainloopFwdSm80ILi4ELi1ELb0EN4cute5tupleIJNS5_1CILi128EEENS7_ILi64EEENS7_ILi96EEEEEELi96ENS_10bfloat16_tEfNS_4arch4Sm80ELb1ELb0ELb1ELb0ELb0ELb0ELb1ELb0EEENS1_21CollectiveEpilogueFwdINS6_IJS8_SA_S9_EEENS6_IJNS7_ILi1EEESI_SI_EEESC_SE_Li128ELb0ELb1ELb0ELb0EEENS1_30DynamicPersistentTileSchedulerILi128ELi128ELb0ELb1ELb0EEEEEEEEEvNT_6ParamsE,"ax",@progbits
	.align	128
.text._ZN7cutlass13device_kernelIN5flash19enable_sm80_to_sm89INS1_16FlashAttnFwdSm80INS1_25CollectiveMainloopFwdSm80ILi4ELi1ELb0EN4cute5tupleIJNS5_1CILi128EEENS7_ILi64EEENS7_ILi96EEEEEELi96ENS_10bfloat16_tEfNS_4arch4Sm80ELb1ELb0ELb1ELb0ELb0ELb0ELb1ELb0EEENS1_21CollectiveEpilogueFwdINS6_IJS8_SA_S9_EEENS6_IJNS7_ILi1EEESI_SI_EEESC_SE_Li128ELb0ELb1ELb0ELb0EEENS1_30DynamicPersistentTileSchedulerILi128ELi128ELb0ELb1ELb0EEEEEEEEEvNT_6ParamsE:
        .type           _ZN7cutlass13device_kernelIN5flash19enable_sm80_to_sm89INS1_16FlashAttnFwdSm80INS1_25CollectiveMainloopFwdSm80ILi4ELi1ELb0EN4cute5tupleIJNS5_1CILi128EEENS7_ILi64EEENS7_ILi96EEEEEELi96ENS_10bfloat16_tEfNS_4arch4Sm80ELb1ELb0ELb1ELb0ELb0ELb0ELb1ELb0EEENS1_21CollectiveEpilogueFwdINS6_IJS8_SA_S9_EEENS6_IJNS7_ILi1EEESI_SI_EEESC_SE_Li128ELb0ELb1ELb0ELb0EEENS1_30DynamicPersistentTileSchedulerILi128ELi128ELb0ELb1ELb0EEEEEEEEEvNT_6ParamsE,@function
        .size           _ZN7cutlass13device_kernelIN5flash19enable_sm80_to_sm89INS1_16FlashAttnFwdSm80INS1_25CollectiveMainloopFwdSm80ILi4ELi1ELb0EN4cute5tupleIJNS5_1CILi128EEENS7_ILi64EEENS7_ILi96EEEEEELi96ENS_10bfloat16_tEfNS_4arch4Sm80ELb1ELb0ELb1ELb0ELb0ELb0ELb1ELb0EEENS1_21CollectiveEpilogueFwdINS6_IJS8_SA_S9_EEENS6_IJNS7_ILi1EEESI_SI_EEESC_SE_Li128ELb0ELb1ELb0ELb0EEENS1_30DynamicPersistentTileSchedulerILi128ELi128ELb0ELb1ELb0EEEEEEEEEvNT_6ParamsE,(.L_x_15 - _ZN7cutlass13device_kernelIN5flash19enable_sm80_to_sm89INS1_16FlashAttnFwdSm80INS1_25CollectiveMainloopFwdSm80ILi4ELi1ELb0EN4cute5tupleIJNS5_1CILi128EEENS7_ILi64EEENS7_ILi96EEEEEELi96ENS_10bfloat16_tEfNS_4arch4Sm80ELb1ELb0ELb1ELb0ELb0ELb0ELb1ELb0EEENS1_21CollectiveEpilogueFwdINS6_IJS8_SA_S9_EEENS6_IJNS7_ILi1EEESI_SI_EEESC_SE_Li128ELb0ELb1ELb0ELb0EEENS1_30DynamicPersistentTileSchedulerILi128ELi128ELb0ELb1ELb0EEEEEEEEEvNT_6ParamsE)
        .other          _ZN7cutlass13device_kernelIN5flash19enable_sm80_to_sm89INS1_16FlashAttnFwdSm80INS1_25CollectiveMainloopFwdSm80ILi4ELi1ELb0EN4cute5tupleIJNS5_1CILi128EEENS7_ILi64EEENS7_ILi96EEEEEELi96ENS_10bfloat16_tEfNS_4arch4Sm80ELb1ELb0ELb1ELb0ELb0ELb0ELb1ELb0EEENS1_21CollectiveEpilogueFwdINS6_IJS8_SA_S9_EEENS6_IJNS7_ILi1EEESI_SI_EEESC_SE_Li128ELb0ELb1ELb0ELb0EEENS1_30DynamicPersistentTileSchedulerILi128ELi128ELb0ELb1ELb0EEEEEEEEEvNT_6ParamsE,@"STO_CUDA_ENTRY STV_DEFAULT"
_ZN7cutlass13device_kernelIN5flash19enable_sm80_to_sm89INS1_16FlashAttnFwdSm80INS1_25CollectiveMainloopFwdSm80ILi4ELi1ELb0EN4cute5tupleIJNS5_1CILi128EEENS7_ILi64EEENS7_ILi96EEEEEELi96ENS_10bfloat16_tEfNS_4arch4Sm80ELb1ELb0ELb1ELb0ELb0ELb0ELb1ELb0EEENS1_21CollectiveEpilogueFwdINS6_IJS8_SA_S9_EEENS6_IJNS7_ILi1EEESI_SI_EEESC_SE_Li128ELb0ELb1ELb0ELb0EEENS1_30DynamicPersistentTileSchedulerILi128ELi128ELb0ELb1ELb0EEEEEEEEEvNT_6ParamsE:
[----:B------:R-:W-:Y:S01]  /*0000*/  LDC R1, c[0x0][0x28] ;  /* 0x00000a00ff017b82 */ /* 0x000fe20000000800 */
[----:B------:R-:W-:Y:S05]  /*0010*/  EXIT ;  /* 0x000000000000794d */ /* 0x000fea0003800000 */
.L_x_6:
        /* <DEDUP_REMOVED lines=14> */
.L_x_15:


//--------------------- .text._ZN7cutlass13device_kernelIN5flash19enable_sm80_to_sm89INS1_16FlashAttnFwdSm80INS1_25CollectiveMainloopFwdSm80ILi4ELi1ELb0EN4cute5tupleIJNS5_1CILi128EEENS7_ILi64EEENS7_ILi96EEEEEELi96ENS_10bfloat16_tEfNS_4arch4Sm80ELb1ELb0ELb1ELb1ELb0ELb0ELb1ELb0EEENS1_21CollectiveEpilogueFwdINS6_IJS8_SA_S9_EEENS6_IJNS7_ILi1EEESI_SI_EEESC_SE_Li128ELb1ELb1ELb0ELb0EEENS1_19SingleTileSchedulerILb1ELb0ELb1ELi128EEEEEEEEEvNT_6ParamsE --------------------------
	.section	.text._ZN7cutlass13device_kernelIN5flash19enable_sm80_to_sm89INS1_16FlashAttnFwdSm80INS1_25CollectiveMainloopFwdSm80ILi4ELi1ELb0EN4cute5tupleIJNS5_1CILi128EEENS7_ILi64EEENS7_ILi96EEEEEELi96ENS_10bfloat16_tEfNS_4arch4Sm80ELb1ELb0ELb1ELb1ELb0ELb0ELb1ELb0EEENS1_21CollectiveEpilogueFwdINS6_IJS8_SA_S9_EEENS6_IJNS7_ILi1EEESI_SI_EEESC_SE_Li128ELb1ELb1ELb0ELb0EEENS1_19SingleTileSchedulerILb1ELb0ELb1ELi128EEEEEEEEEvNT_6ParamsE,"ax",@progbits
	.align	128
.text._ZN7cutlass13device_kernelIN5flash19enable_sm80_to_sm89INS1_16FlashAttnFwdSm80INS1_25CollectiveMainloopFwdSm80ILi4ELi1ELb0EN4cute5tupleIJNS5_1CILi128EEENS7_ILi64EEENS7_ILi96EEEEEELi96ENS_10bfloat16_tEfNS_4arch4Sm80ELb1ELb0ELb1ELb1ELb0ELb0ELb1ELb0EEENS1_21CollectiveEpilogueFwdINS6_IJS8_SA_S9_EEENS6_IJNS7_ILi1EEESI_SI_EEESC_SE_Li128ELb1ELb1ELb0ELb0EEENS1_19SingleTileSchedulerILb1ELb0ELb1ELi128EEEEEEEEEvNT_6ParamsE:
        .type           _ZN7cutlass13device_kernelIN5flash19enable_sm80_to_sm89INS1_16FlashAttnFwdSm80INS1_25CollectiveMainloopFwdSm80ILi4ELi1ELb0EN4cute5tupleIJNS5_1CILi128EEENS7_ILi64EEENS7_ILi96EEEEEELi96ENS_10bfloat16_tEfNS_4arch4Sm80ELb1ELb0ELb1ELb1ELb0ELb0ELb1ELb0EEENS1_21CollectiveEpilogueFwdINS6_IJS8_SA_S9_EEENS6_IJNS7_ILi1EEESI_SI_EEESC_SE_Li128ELb1ELb1ELb0ELb0EEENS1_19SingleTileSchedulerILb1ELb0ELb1ELi128EEEEEEEEEvNT_6ParamsE,@function
        .size           _ZN7cutlass13device_kernelIN5flash19enable_sm80_to_sm89INS1_16FlashAttnFwdSm80INS1_25CollectiveMainloopFwdSm80ILi4ELi1ELb0EN4cute5tupleIJNS5_1CILi128EEENS7_ILi64EEENS7_ILi96EEEEEELi96ENS_10bfloat16_tEfNS_4arch4Sm80ELb1ELb0ELb1ELb1ELb0ELb0ELb1ELb0EEENS1_21CollectiveEpilogueFwdINS6_IJS8_SA_S9_EEENS6_IJNS7_ILi1EEESI_SI_EEESC_SE_Li128ELb1ELb1ELb0ELb0EEENS1_19SingleTileSchedulerILb1ELb0ELb1ELi128EEEEEEEEEvNT_6ParamsE,(.L_x_16 - _ZN7cutlass13device_kernelIN5flash19enable_sm80_to_sm89INS1_16FlashAttnFwdSm80INS1_25CollectiveMainloopFwdSm80ILi4ELi1ELb0EN4cute5tupleIJNS5_1CILi128EEENS7_ILi64EEENS7_ILi96EEEEEELi96ENS_10bfloat16_tEfNS_4arch4Sm80ELb1ELb0ELb1ELb1ELb0ELb0ELb1ELb0EEENS1_21CollectiveEpilogueFwdINS6_IJS8_SA_S9_EEENS6_IJNS7_ILi1EEESI_SI_EEESC_SE_Li128ELb1ELb1ELb0ELb0EEENS1_19SingleTileSchedulerILb1ELb0ELb1ELi128EEEEEEEEEvNT_6ParamsE)
        .other          _ZN7cutlass13device_kernelIN5flash19enable_sm80_to_sm89INS1_16FlashAttnFwdSm80INS1_25CollectiveMainloopFwdSm80ILi4ELi1ELb0EN4cute5tupleIJNS5_1CILi128EEENS7_ILi64EEENS7_ILi96EEEEEELi96ENS_10bfloat16_tEfNS_4arch4Sm80ELb1ELb0ELb1ELb1ELb0ELb0ELb1ELb0EEENS1_21CollectiveEpilogueFwdINS6_IJS8_SA_S9_EEENS6_IJNS7_ILi1EEESI_SI_EEESC_SE_Li128ELb1ELb1ELb0ELb0EEENS1_19SingleTileSchedulerILb1ELb0ELb1ELi128EEEEEEEEEvNT_6ParamsE,@"STO_CUDA_ENTRY STV_DEFAULT"
_ZN7cutlass13device_kernelIN5flash19enable_sm80_to_sm89INS1_16FlashAttnFwdSm80INS1_25CollectiveMainloopFwdSm80ILi4ELi1ELb0EN4cute5tupleIJNS5_1CILi128EEENS7_ILi64EEENS7_ILi96EEEEEELi96ENS_10bfloat16_tEfNS_4arch4Sm80ELb1ELb0ELb1ELb1ELb0ELb0ELb1ELb0EEENS1_21CollectiveEpilogueFwdINS6_IJS8_SA_S9_EEENS6_IJNS7_ILi1EEESI_SI_EEESC_SE_Li128ELb1ELb1ELb0ELb0EEENS1_19SingleTileSchedulerILb1ELb0ELb1ELi128EEEEEEEEEvNT_6ParamsE:
[----:B------:R-:W-:Y:S01]  /*0000*/  LDC R1, c[0x0][0x28] ;  /* 0x00000a00ff017b82 */ /* 0x000fe20000000800 */
[----:B------:R-:W-:Y:S05]  /*0010*/  EXIT ;  /* 0x000000000000794d */ /* 0x000fea0003800000 */
.L_x_7:
        /* <DEDUP_REMOVED lines=14> */
.L_x_16:


//--------------------- .text._ZN7cutlass13device_kernelIN5flash19enable_sm80_to_sm89INS1_16FlashAttnFwdSm80INS1_25CollectiveMainloopFwdSm80ILi4ELi1ELb0EN4cute5tupleIJNS5_1CILi128EEENS7_ILi64EEENS7_ILi96EEEEEELi96ENS_10bfloat16_tEfNS_4arch4Sm80ELb1ELb0ELb1ELb1ELb0ELb1ELb1ELb0EEENS1_21CollectiveEpilogueFwdINS6_IJS8_SA_S9_EEENS6_IJNS7_ILi1EEESI_SI_EEESC_SE_Li128ELb1ELb1ELb0ELb0EEENS1_19SingleTileSchedulerILb1ELb0ELb1ELi128EEEEEEEEEvNT_6ParamsE --------------------------
	.section	.text._ZN7cutlass13device_kernelIN5flash19enable_sm80_to_sm89INS1_16FlashAttnFwdSm80INS1_25CollectiveMainloopFwdSm80ILi4ELi1ELb0EN4cute5tupleIJNS5_1CILi128EEENS7_ILi64EEENS7_ILi96EEEEEELi96ENS_10bfloat16_tEfNS_4arch4Sm80ELb1ELb0ELb1ELb1ELb0ELb1ELb1ELb0EEENS1_21CollectiveEpilogueFwdINS6_IJS8_SA_S9_EEENS6_IJNS7_ILi1EEESI_SI_EEESC_SE_Li128ELb1ELb1ELb0ELb0EEENS1_19SingleTileSchedulerILb1ELb0ELb1ELi128EEEEEEEEEvNT_6ParamsE,"ax",@progbits
	.align	128
.text._ZN7cutlass13device_kernelIN5flash19enable_sm80_to_sm89INS1_16FlashAttnFwdSm80INS1_25CollectiveMainloopFwdSm80ILi4ELi1ELb0EN4cute5tupleIJNS5_1CILi128EEENS7_ILi64EEENS7_ILi96EEEEEELi96ENS_10bfloat16_tEfNS_4arch4Sm80ELb1ELb0ELb1ELb1ELb0ELb1ELb1ELb0EEENS1_21CollectiveEpilogueFwdINS6_IJS8_SA_S9_EEENS6_IJNS7_ILi1EEESI_SI_EEESC_SE_Li128ELb1ELb1ELb0ELb0EEENS1_19SingleTileSchedulerILb1ELb0ELb1ELi128EEEEEEEEEvNT_6ParamsE:
        .type           _ZN7cutlass13device_kernelIN5flash19enable_sm80_to_sm89INS1_16FlashAttnFwdSm80INS1_25CollectiveMainloopFwdSm80ILi4ELi1ELb0EN4cute5tupleIJNS5_1CILi128EEENS7_ILi64EEENS7_ILi96EEEEEELi96ENS_10bfloat16_tEfNS_4arch4Sm80ELb1ELb0ELb1ELb1ELb0ELb1ELb1ELb0EEENS1_21CollectiveEpilogueFwdINS6_IJS8_SA_S9_EEENS6_IJNS7_ILi1EEESI_SI_EEESC_SE_Li128ELb1ELb1ELb0ELb0EEENS1_19SingleTileSchedulerILb1ELb0ELb1ELi128EEEEEEEEEvNT_6ParamsE,@function
        .size           _ZN7cutlass13device_kernelIN5flash19enable_sm80_to_sm89INS1_16FlashAttnFwdSm80INS1_25CollectiveMainloopFwdSm80ILi4ELi1ELb0EN4cute5tupleIJNS5_1CILi128EEENS7_ILi64EEENS7_ILi96EEEEEELi96ENS_10bfloat16_tEfNS_4arch4Sm80ELb1ELb0ELb1ELb1ELb0ELb1ELb1ELb0EEENS1_21CollectiveEpilogueFwdINS6_IJS8_SA_S9_EEENS6_IJNS7_ILi1EEESI_SI_EEESC_SE_Li128ELb1ELb1ELb0ELb0EEENS1_19SingleTileSchedulerILb1ELb0ELb1ELi128EEEEEEEEEvNT_6ParamsE,(.L_x_17 - _ZN7cutlass13device_kernelIN5flash19enable_sm80_to_sm89INS1_16FlashAttnFwdSm80INS1_25CollectiveMainloopFwdSm80ILi4ELi1ELb0EN4cute5tupleIJNS5_1CILi128EEENS7_ILi64EEENS7_ILi96EEEEEELi96ENS_10bfloat16_tEfNS_4arch4Sm80ELb1ELb0ELb1ELb1ELb0ELb1ELb1ELb0EEENS1_21CollectiveEpilogueFwdINS6_IJS8_SA_S9_EEENS6_IJNS7_ILi1EEESI_SI_EEESC_SE_Li128ELb1ELb1ELb0ELb0EEENS1_19SingleTileSchedulerILb1ELb0ELb1ELi128EEEEEEEEEvNT_6ParamsE)
        .other          _ZN7cutlass13device_kernelIN5flash19enable_sm80_to_sm89INS1_16FlashAttnFwdSm80INS1_25CollectiveMainloopFwdSm80ILi4ELi1ELb0EN4cute5tupleIJNS5_1CILi128EEENS7_ILi64EEENS7_ILi96EEEEEELi96ENS_10bfloat16_tEfNS_4arch4Sm80ELb1ELb0ELb1ELb1ELb0ELb1ELb1ELb0EEENS1_21CollectiveEpilogueFwdINS6_IJS8_SA_S9_EEENS6_IJNS7_ILi1EEESI_SI_EEESC_SE_Li128ELb1ELb1ELb0ELb0EEENS1_19SingleTileSchedulerILb1ELb0ELb1ELi128EEEEEEEEEvNT_6ParamsE,@"STO_CUDA_ENTRY STV_DEFAULT"
_ZN7cutlass13device_kernelIN5flash19enable_sm80_to_sm89INS1_16FlashAttnFwdSm80INS1_25CollectiveMainloopFwdSm80ILi4ELi1ELb0EN4cute5tupleIJNS5_1CILi128EEENS7_ILi64EEENS7_ILi96EEEEEELi96ENS_10bfloat16_tEfNS_4arch4Sm80ELb1ELb0ELb1ELb1ELb0ELb1ELb1ELb0EEENS1_21CollectiveEpilogueFwdINS6_IJS8_SA_S9_EEENS6_IJNS7_ILi1EEESI_SI_EEESC_SE_Li128ELb1ELb1ELb0ELb0EEENS1_19SingleTileSchedulerILb1ELb0ELb1ELi128EEEEEEEEEvNT_6ParamsE:
[----:B------:R-:W-:Y:S01]  /*0000*/  LDC R1, c[0x0][0x28] ;  /* 0x00000a00ff017b82 */ /* 0x000fe20000000800 */
[----:B------:R-:W-:Y:S05]  /*0010*/  EXIT ;  /* 0x000000000000794d */ /* 0x000fea0003800000 */
.L_x_8:
        /* <DEDUP_REMOVED lines=14> */
.L_x_17:


//--------------------- .nv.shared.reserved.0     --------------------------
	.section	.nv.shared.reserved.0,"aw",@nobits
	.weak		__nv_reservedSMEM_offset_0_alias
	.size		__nv_reservedSMEM_offset_0_alias, 0, 0
	.other		__nv_reservedSMEM_offset_0_alias,@"STO_CUDA_RESERVED_SHARED STV_DEFAULT"
__nv_reservedSMEM_offset_0_alias:
	.zero		0


//--------------------- .nv.global                --------------------------
	.section	.nv.global,"aw",@nobits
.nv.global:
	.type		_ZN73_INTERNAL_4732254a_37_flash_fwd_hdim96_bf16_softcap_sm80_cu_58b58f81_30414cute1_E,@object
	.size		_ZN73_INTERNAL_4732254a_37_flash_fwd_hdim96_bf16_softcap_sm80_cu_58b58f81_30414cute1_E,(_ZN73_INTERNAL_4732254a_37_flash_fwd_hdim96_bf16_softcap_sm80_cu_58b58f81_30414cuda3std3__45__cpo6cbeginE - _ZN73_INTERNAL_4732254a_37_flash_fwd_hdim96_bf16_softcap_sm80_cu_58b58f81_30414cute1_E)
_ZN73_INTERNAL_4732254a_37_flash_fwd_hdim96_bf16_softcap_sm80_cu_58b58f81_30414cute1_E:
	.zero		1
	.type		_ZN73_INTERNAL_4732254a_37_flash_fwd_hdim96_bf16_softcap_sm80_cu_58b58f81_30414cuda3std3__45__cpo6cbeginE,@object
	.size		_ZN73_INTERNAL_4732254a_37_flash_fwd_hdim96_bf16_softcap_sm80_cu_58b58f81_30414cuda3std3__45__cpo6cbeginE,(_ZN73_INTERNAL_4732254a_37_flash_fwd_hdim96_bf16_softcap_sm80_cu_58b58f81_30414cuda3std3__48in_placeE - _ZN73_INTERNAL_4732254a_37_flash_fwd_hdim96_bf16_softcap_sm80_cu_58b58f81_30414cuda3std3__45__cpo6cbeginE)
_ZN73_INTERNAL_4732254a_37_flash_fwd_hdim96_bf16_softcap_sm80_cu_58b58f81_30414cuda3std3__45__cpo6cbeginE:
	.zero		1
	.type		_ZN73_INTERNAL_4732254a_37_flash_fwd_hdim96_bf16_softcap_sm80_cu_58b58f81_30414cuda3std3__48in_placeE,@object
	.size		_ZN73_INTERNAL_4732254a_37_flash_fwd_hdim96_bf16_softcap_sm80_cu_58b58f81_30414cuda3std3__48in_placeE,(_ZN73_INTERNAL_4732254a_37_flash_fwd_hdim96_bf16_softcap_sm80_cu_58b58f81_30414cuda3std6ranges3__45__cpo9iter_moveE - _ZN73_INTERNAL_4732254a_37_flash_fwd_hdim96_bf16_softcap_sm80_cu_58b58f81_30414cuda3std3__48in_placeE)
_ZN73_INTERNAL_4732254a_37_flash_fwd_hdim96_bf16_softcap_sm80_cu_58b58f81_30414cuda3std3__48in_placeE:
	.zero		1
	.type		_ZN73_INTERNAL_4732254a_37_flash_fwd_hdim96_bf16_softcap_sm80_cu_58b58f81_30414cuda3std6ranges3__45__cpo9iter_moveE,@object
	.size		_ZN73_INTERNAL_4732254a_37_flash_fwd_hdim96_bf16_softcap_sm80_cu_58b58f81_30414cuda3std6ranges3__45__cpo9iter_moveE,(_ZN73_INTERNAL_4732254a_37_flash_fwd_hdim96_bf16_softcap_sm80_cu_58b58f81_30414cuda3std3__45__cpo5beginE - _ZN73_INTERNAL_4732254a_37_flash_fwd_hdim96_bf16_softcap_sm80_cu_58b58f81_30414cuda3std6ranges3__45__cpo9iter_moveE)
_ZN73_INTERNAL_4732254a_37_flash_fwd_hdim96_bf16_softcap_sm80_cu_58b58f81_30414cuda3std6ranges3__45__cpo9iter_moveE:
	.zero		1
	.type		_ZN73_INTERNAL_4732254a_37_flash_fwd_hdim96_bf16_softcap_sm80_cu_58b58f81_30414cuda3std3__45__cpo5beginE,@object
	.size		_ZN73_INTERNAL_4732254a_37_flash_fwd_hdim96_bf16_softcap_sm80_cu_58b58f81_30414cuda3std3__45__cpo5beginE,(_ZN73_INTERNAL_4732254a_37_flash_fwd_hdim96_bf16_softcap_sm80_cu_58b58f81_30414cuda3std3__475_GLOBAL__N__4732254a_37_flash_fwd_hdim96_bf16_softcap_sm80_cu_58b58f81_30416ignoreE - _ZN73_INTERNAL_4732254a_37_flash_fwd_hdim96_bf16_softcap_sm80_cu_58b58f81_30414cuda3std3__45__cpo5beginE)
_ZN73_INTERNAL_4732254a_37_flash_fwd_hdim96_bf16_softcap_sm80_cu_58b58f81_30414cuda3std3__45__cpo5beginE:
	.zero		1
	.type		_ZN73_INTERNAL_4732254a_37_flash_fwd_hdim96_bf16_softcap_sm80_cu_58b58f81_30414cuda3std3__475_GLOBAL__N__4732254a_37_flash_fwd_hdim96_bf16_softcap_sm80_cu_58b58f81_30416ignoreE,@object
	.size		_ZN73_INTERNAL_4732254a_37_flash_fwd_hdim96_bf16_softcap_sm80_cu_58b58f81_30414cuda3std3__475_GLOBAL__N__4732254a_37_flash_fwd_hdim96_bf16_softcap_sm80_cu_58b58f81_30416ignoreE,(_ZN73_INTERNAL_4732254a_37_flash_fwd_hdim96_bf16_softcap_sm80_cu_58b58f81_30414cute7productE - _ZN73_INTERNAL_4732254a_37_flash_fwd_hdim96_bf16_softcap_sm80_cu_58b58f81_30414cuda3std3__475_GLOBAL__N__4732254a_37_flash_fwd_hdim96_bf16_softcap_sm80_cu_58b58f81_30416ignoreE)
_ZN73_INTERNAL_4732254a_37_flash_fwd_hdim96_bf16_softcap_sm80_cu_58b58f81_30414cuda3std3__475_GLOBAL__N__4732254a_37_flash_fwd_hdim96_bf16_softcap_sm80_cu_58b58f81_30416ignoreE:
	.zero		1
	.type		_ZN73_INTERNAL_4732254a_37_flash_fwd_hdim96_bf16_softcap_sm80_cu_58b58f81_30414cute7productE,@object
	.size		_ZN73_INTERNAL_4732254a_37_flash_fwd_hdim96_bf16_softcap_sm80_cu_58b58f81_30414cute7productE,(_ZN73_INTERNAL_4732254a_37_flash_fwd_hdim96_bf16_softcap_sm80_cu_58b58f81_30414cuda3std3__45__cpo3endE - _ZN73_INTERNAL_4732254a_37_flash_fwd_hdim96_bf16_softcap_sm80_cu_58b58f81_30414cute7productE)
_ZN73_INTERNAL_4732254a_37_flash_fwd_hdim96_bf16_softcap_sm80_cu_58b58f81_30414cute7productE:
	.zero		1
	.type		_ZN73_INTERNAL_4732254a_37_flash_fwd_hdim96_bf16_softcap_sm80_cu_58b58f81_30414cuda3std3__45__cpo3endE,@object
	.size		_ZN73_INTERNAL_4732254a_37_flash_fwd_hdim96_bf16_softcap_sm80_cu_58b58f81_30414cuda3std3__45__cpo3endE,(_ZN73_INTERNAL_4732254a_37_flash_fwd_hdim96_bf16_softcap_sm80_cu_58b58f81_30414cuda3std3__419piecewise_constructE - _ZN73_INTERNAL_4732254a_37_flash_fwd_hdim96_bf16_softcap_sm80_cu_58b58f81_30414cuda3std3__45__cpo3endE)
_ZN73_INTERNAL_4732254a_37_flash_fwd_hdim96_bf16_softcap_sm80_cu_58b58f81_30414cuda3std3__45__cpo3endE:
	.zero		1
	.type		_ZN73_INTERNAL_4732254a_37_flash_fwd_hdim96_bf16_softcap_sm80_cu_58b58f81_30414cuda3std3__419piecewise_constructE,@object
	.size		_ZN73_INTERNAL_4732254a_37_flash_fwd_hdim96_bf16_softcap_sm80_cu_58b58f81_30414cuda3std3__419piecewise_constructE,(_ZN73_INTERNAL_4732254a_37_flash_fwd_hdim96_bf16_softcap_sm80_cu_58b58f81_30414cuda3std3__45__cpo4cendE - _ZN73_INTERNAL_4732254a_37_flash_fwd_hdim96_bf16_softcap_sm80_cu_58b58f81_30414cuda3std3__419piecewise_constructE)
_ZN73_INTERNAL_4732254a_37_flash_fwd_hdim96_bf16_softcap_sm80_cu_58b58f81_30414cuda3std3__419piecewise_constructE:
	.zero		1
	.type		_ZN73_INTERNAL_4732254a_37_flash_fwd_hdim96_bf16_softcap_sm80_cu_58b58f81_30414cuda3std3__45__cpo4cendE,@object
	.size		_ZN73_INTERNAL_4732254a_37_flash_fwd_hdim96_bf16_softcap_sm80_cu_58b58f81_30414cuda3std3__45__cpo4cendE,(_ZN73_INTERNAL_4732254a_37_flash_fwd_hdim96_bf16_softcap_sm80_cu_58b58f81_30414cuda3std6ranges3__45__cpo4swapE - _ZN73_INTERNAL_4732254a_37_flash_fwd_hdim96_bf16_softcap_sm80_cu_58b58f81_30414cuda3std3__45__cpo4cendE)
_ZN73_INTERNAL_4732254a_37_flash_fwd_hdim96_bf16_softcap_sm80_cu_58b58f81_30414cuda3std3__45__cpo4cendE:
	.zero		1
	.type		_ZN73_INTERNAL_4732254a_37_flash_fwd_hdim96_bf16_softcap_sm80_cu_58b58f81_30414cuda3std6ranges3__45__cpo4swapE,@object
	.size		_ZN73_INTERNAL_4732254a_37_flash_fwd_hdim96_bf16_softcap_sm80_cu_58b58f81_30414cuda3std6ranges3__45__cpo4swapE,(.L_7 - _ZN73_INTERNAL_4732254a_37_flash_fwd_hdim96_bf16_softcap_sm80_cu_58b58f81_30414cuda3std6ranges3__45__cpo4swapE)
_ZN73_INTERNAL_4732254a_37_flash_fwd_hdim96_bf16_softcap_sm80_cu_58b58f81_30414cuda3std6ranges3__45__cpo4swapE:
	.zero		1
.L_7:


//--------------------- .nv.constant0._ZN7cutlass13device_kernelIN5flash19enable_sm80_to_sm89INS1_16FlashAttnFwdSm80INS1_25CollectiveMainloopFwdSm80ILi4ELi1ELb0EN4cute5tupleIJNS5_1CILi128EEENS7_ILi64EEENS7_ILi96EEEEEELi96ENS_10bfloat16_tEfNS_4arch4Sm80ELb0ELb0ELb1ELb0ELb0ELb0ELb1ELb0EEENS1_21CollectiveEpilogueFwdINS6_IJS8_SA_S9_EEENS6_IJNS7_ILi1EEESI_SI_EEESC_SE_Li128ELb0ELb1ELb0ELb0EEENS1_19SingleTileSchedulerILb0ELb0ELb1ELi128EEEEEEEEEvNT_6ParamsE --------------------------
	.section	.nv.constant0._ZN7cutlass13device_kernelIN5flash19enable_sm80_to_sm89INS1_16FlashAttnFwdSm80INS1_25CollectiveMainloopFwdSm80ILi4ELi1ELb0EN4cute5tupleIJNS5_1CILi128EEENS7_ILi64EEENS7_ILi96EEEEEELi96ENS_10bfloat16_tEfNS_4arch4Sm80ELb0ELb0ELb1ELb0ELb0ELb0ELb1ELb0EEENS1_21CollectiveEpilogueFwdINS6_IJS8_SA_S9_EEENS6_IJNS7_ILi1EEESI_SI_EEESC_SE_Li128ELb0ELb1ELb0ELb0EEENS1_19SingleTileSchedulerILb0ELb0ELb1ELi128EEEEEEEEEvNT_6ParamsE,"a",@progbits
	.sectionflags	@""
	.align	4
.nv.constant0._ZN7cutlass13device_kernelIN5flash19enable_sm80_to_sm89INS1_16FlashAttnFwdSm80INS1_25CollectiveMainloopFwdSm80ILi4ELi1ELb0EN4cute5tupleIJNS5_1CILi128EEENS7_ILi64EEENS7_ILi96EEEEEELi96ENS_10bfloat16_tEfNS_4arch4Sm80ELb0ELb0ELb1ELb0ELb0ELb0ELb1ELb0EEENS1_21CollectiveEpilogueFwdINS6_IJS8_SA_S9_EEENS6_IJNS7_ILi1EEESI_SI_EEESC_SE_Li128ELb0ELb1ELb0ELb0EEENS1_19SingleTileSchedulerILb0ELb0ELb1ELi128EEEEEEEEEvNT_6ParamsE:
	.zero		1576


//--------------------- .nv.constant0._ZN7cutlass13device_kernelIN5flash19enable_sm80_to_sm89INS1_16FlashAttnFwdSm80INS1_25CollectiveMainloopFwdSm80ILi4ELi1ELb0EN4cute5tupleIJNS5_1CILi128EEENS7_ILi64EEENS7_ILi96EEEEEELi96ENS_10bfloat16_tEfNS_4arch4Sm80ELb0ELb0ELb1ELb1ELb0ELb0ELb1ELb0EEENS1_21CollectiveEpilogueFwdINS6_IJS8_SA_S9_EEENS6_IJNS7_ILi1EEESI_SI_EEESC_SE_Li128ELb1ELb1ELb0ELb0EEENS1_19SingleTileSchedulerILb1ELb0ELb1ELi128EEEEEEEEEvNT_6ParamsE --------------------------
	.section	.nv.constant0._ZN7cutlass13device_kernelIN5flash19enable_sm80_to_sm89INS1_16FlashAttnFwdSm80INS1_25CollectiveMainloopFwdSm80ILi4ELi1ELb0EN4cute5tupleIJNS5_1CILi128EEENS7_ILi64EEENS7_ILi96EEEEEELi96ENS_10bfloat16_tEfNS_4arch4Sm80ELb0ELb0ELb1ELb1ELb0ELb0ELb1ELb0EEENS1_21CollectiveEpilogueFwdINS6_IJS8_SA_S9_EEENS6_IJNS7_ILi1EEESI_SI_EEESC_SE_Li128ELb1ELb1ELb0ELb0EEENS1_19SingleTileSchedulerILb1ELb0ELb1ELi128EEEEEEEEEvNT_6ParamsE,"a",@progbits
	.sectionflags	@""
	.align	4
.nv.constant0._ZN7cutlass13device_kernelIN5flash19enable_sm80_to_sm89INS1_16FlashAttnFwdSm80INS1_25CollectiveMainloopFwdSm80ILi4ELi1ELb0EN4cute5tupleIJNS5_1CILi128EEENS7_ILi64EEENS7_ILi96EEEEEELi96ENS_10bfloat16_tEfNS_4arch4Sm80ELb0ELb0ELb1ELb1ELb0ELb0ELb1ELb0EEENS1_21CollectiveEpilogueFwdINS6_IJS8_SA_S9_EEENS6_IJNS7_ILi1EEESI_SI_EEESC_SE_Li128ELb1ELb1ELb0ELb0EEENS1_19SingleTileSchedulerILb1ELb0ELb1ELi128EEEEEEEEEvNT_6ParamsE:
	.zero		1576


//--------------------- .nv.constant0._ZN7cutlass13device_kernelIN5flash19enable_sm80_to_sm89INS1_16FlashAttnFwdSm80INS1_25CollectiveMainloopFwdSm80ILi4ELi1ELb0EN4cute5tupleIJNS5_1CILi128EEENS7_ILi64EEENS7_ILi96EEEEEELi96ENS_10bfloat16_tEfNS_4arch4Sm80ELb0ELb0ELb1ELb1ELb0ELb1ELb1ELb0EEENS1_21CollectiveEpilogueFwdINS6_IJS8_SA_S9_EEENS6_IJNS7_ILi1EEESI_SI_EEESC_SE_Li128ELb1ELb1ELb0ELb0EEENS1_19SingleTileSchedulerILb1ELb0ELb1ELi128EEEEEEEEEvNT_6ParamsE --------------------------
	.section	.nv.constant0._ZN7cutlass13device_kernelIN5flash19enable_sm80_to_sm89INS1_16FlashAttnFwdSm80INS1_25CollectiveMainloopFwdSm80ILi4ELi1ELb0EN4cute5tupleIJNS5_1CILi128EEENS7_ILi64EEENS7_ILi96EEEEEELi96ENS_10bfloat16_tEfNS_4arch4Sm80ELb0ELb0ELb1ELb1ELb0ELb1ELb1ELb0EEENS1_21CollectiveEpilogueFwdINS6_IJS8_SA_S9_EEENS6_IJNS7_ILi1EEESI_SI_EEESC_SE_Li128ELb1ELb1ELb0ELb0EEENS1_19SingleTileSchedulerILb1ELb0ELb1ELi128EEEEEEEEEvNT_6ParamsE,"a",@progbits
	.sectionflags	@""
	.align	4
.nv.constant0._ZN7cutlass13device_kernelIN5flash19enable_sm80_to_sm89INS1_16FlashAttnFwdSm80INS1_25CollectiveMainloopFwdSm80ILi4ELi1ELb0EN4cute5tupleIJNS5_1CILi128EEENS7_ILi64EEENS7_ILi96EEEEEELi96ENS_10bfloat16_tEfNS_4arch4Sm80ELb0ELb0ELb1ELb1ELb0ELb1ELb1ELb0EEENS1_21CollectiveEpilogueFwdINS6_IJS8_SA_S9_EEENS6_IJNS7_ILi1EEESI_SI_EEESC_SE_Li128ELb1ELb1ELb0ELb0EEENS1_19SingleTileSchedulerILb1ELb0ELb1ELi128EEEEEEEEEvNT_6ParamsE:
	.zero		1576


//--------------------- .nv.constant0._ZN7cutlass13device_kernelIN5flash19enable_sm80_to_sm89INS1_16FlashAttnFwdSm80INS1_25CollectiveMainloopFwdSm80ILi4ELi1ELb0EN4cute5tupleIJNS5_1CILi128EEENS7_ILi48EEENS7_ILi96EEEEEELi96ENS_10bfloat16_tEfNS_4arch4Sm80ELb0ELb1ELb1ELb0ELb0ELb0ELb1ELb0EEENS1_21CollectiveEpilogueFwdINS6_IJS8_SA_S9_EEENS6_IJNS7_ILi1EEESI_SI_EEESC_SE_Li128ELb0ELb1ELb0ELb0EEENS1_19SingleTileSchedulerILb0ELb0ELb1ELi128EEEEEEEEEvNT_6ParamsE --------------------------
	.section	.nv.constant0._ZN7cutlass13device_kernelIN5flash19enable_sm80_to_sm89INS1_16FlashAttnFwdSm80INS1_25CollectiveMainloopFwdSm80ILi4ELi1ELb0EN4cute5tupleIJNS5_1CILi128EEENS7_ILi48EEENS7_ILi96EEEEEELi96ENS_10bfloat16_tEfNS_4arch4Sm80ELb0ELb1ELb1ELb0ELb0ELb0ELb1ELb0EEENS1_21CollectiveEpilogueFwdINS6_IJS8_SA_S9_EEENS6_IJNS7_ILi1EEESI_SI_EEESC_SE_Li128ELb0ELb1ELb0ELb0EEENS1_19SingleTileSchedulerILb0ELb0ELb1ELi128EEEEEEEEEvNT_6ParamsE,"a",@progbits
	.sectionflags	@""
	.align	4
.nv.constant0._ZN7cutlass13device_kernelIN5flash19enable_sm80_to_sm89INS1_16FlashAttnFwdSm80INS1_25CollectiveMainloopFwdSm80ILi4ELi1ELb0EN4cute5tupleIJNS5_1CILi128EEENS7_ILi48EEENS7_ILi96EEEEEELi96ENS_10bfloat16_tEfNS_4arch4Sm80ELb0ELb1ELb1ELb0ELb0ELb0ELb1ELb0EEENS1_21CollectiveEpilogueFwdINS6_IJS8_SA_S9_EEENS6_IJNS7_ILi1EEESI_SI_EEESC_SE_Li128ELb0ELb1ELb0ELb0EEENS1_19SingleTileSchedulerILb0ELb0ELb1ELi128EEEEEEEEEvNT_6ParamsE:
	.zero		1576


//--------------------- .nv.constant0._ZN7cutlass13device_kernelIN5flash19enable_sm80_to_sm89INS1_16FlashAttnFwdSm80INS1_25CollectiveMainloopFwdSm80ILi4ELi1ELb0EN4cute5tupleIJNS5_1CILi128EEENS7_ILi48EEENS7_ILi96EEEEEELi96ENS_10bfloat16_tEfNS_4arch4Sm80ELb0ELb1ELb1ELb1ELb0ELb0ELb1ELb0EEENS1_21CollectiveEpilogueFwdINS6_IJS8_SA_S9_EEENS6_IJNS7_ILi1EEESI_SI_EEESC_SE_Li128ELb1ELb1ELb0ELb0EEENS1_19SingleTileSchedulerILb1ELb0ELb1ELi128EEEEEEEEEvNT_6ParamsE --------------------------
	.section	.nv.constant0._ZN7cutlass13device_kernelIN5flash19enable_sm80_to_sm89INS1_16FlashAttnFwdSm80INS1_25CollectiveMainloopFwdSm80ILi4ELi1ELb0EN4cute5tupleIJNS5_1CILi128EEENS7_ILi48EEENS7_ILi96EEEEEELi96ENS_10bfloat16_tEfNS_4arch4Sm80ELb0ELb1ELb1ELb1ELb0ELb0ELb1ELb0EEENS1_21CollectiveEpilogueFwdINS6_IJS8_SA_S9_EEENS6_IJNS7_ILi1EEESI_SI_EEESC_SE_Li128ELb1ELb1ELb0ELb0EEENS1_19SingleTileSchedulerILb1ELb0ELb1ELi128EEEEEEEEEvNT_6ParamsE,"a",@progbits
	.sectionflags	@""
	.align	4
.nv.constant0._ZN7cutlass13device_kernelIN5flash19enable_sm80_to_sm89INS1_16FlashAttnFwdSm80INS1_25CollectiveMainloopFwdSm80ILi4ELi1ELb0EN4cute5tupleIJNS5_1CILi128EEENS7_ILi48EEENS7_ILi96EEEEEELi96ENS_10bfloat16_tEfNS_4arch4Sm80ELb0ELb1ELb1ELb1ELb0ELb0ELb1ELb0EEENS1_21CollectiveEpilogueFwdINS6_IJS8_SA_S9_EEENS6_IJNS7_ILi1EEESI_SI_EEESC_SE_Li128ELb1ELb1ELb0ELb0EEENS1_19SingleTileSchedulerILb1ELb0ELb1ELi128EEEEEEEEEvNT_6ParamsE:
	.zero		1576


//--------------------- .nv.constant0._ZN7cutlass13device_kernelIN5flash19enable_sm80_to_sm89INS1_16FlashAttnFwdSm80INS1_25CollectiveMainloopFwdSm80ILi4ELi1ELb0EN4cute5tupleIJNS5_1CILi128EEENS7_ILi48EEENS7_ILi96EEEEEELi96ENS_10bfloat16_tEfNS_4arch4Sm80ELb0ELb1ELb1ELb1ELb0ELb1ELb1ELb0EEENS1_21CollectiveEpilogueFwdINS6_IJS8_SA_S9_EEENS6_IJNS7_ILi1EEESI_SI_EEESC_SE_Li128ELb1ELb1ELb0ELb0EEENS1_19SingleTileSchedulerILb1ELb0ELb1ELi128EEEEEEEEEvNT_6ParamsE --------------------------
	.section	.nv.constant0._ZN7cutlass13device_kernelIN5flash19enable_sm80_to_sm89INS1_16FlashAttnFwdSm80INS1_25CollectiveMainloopFwdSm80ILi4ELi1ELb0EN4cute5tupleIJNS5_1CILi128EEENS7_ILi48EEENS7_ILi96EEEEEELi96ENS_10bfloat16_tEfNS_4arch4Sm80ELb0ELb1ELb1ELb1ELb0ELb1ELb1ELb0EEENS1_21CollectiveEpilogueFwdINS6_IJS8_SA_S9_EEENS6_IJNS7_ILi1EEESI_SI_EEESC_SE_Li128ELb1ELb1ELb0ELb0EEENS1_19SingleTileSchedulerILb1ELb0ELb1ELi128EEEEEEEEEvNT_6ParamsE,"a",@progbits
	.sectionflags	@""
	.align	4
.nv.constant0._ZN7cutlass13device_kernelIN5flash19enable_sm80_to_sm89INS1_16FlashAttnFwdSm80INS1_25CollectiveMainloopFwdSm80ILi4ELi1ELb0EN4cute5tupleIJNS5_1CILi128EEENS7_ILi48EEENS7_ILi96EEEEEELi96ENS_10bfloat16_tEfNS_4arch4Sm80ELb0ELb1ELb1ELb1ELb0ELb1ELb1ELb0EEENS1_21CollectiveEpilogueFwdINS6_IJS8_SA_S9_EEENS6_IJNS7_ILi1EEESI_SI_EEESC_SE_Li128ELb1ELb1ELb0ELb0EEENS1_19SingleTileSchedulerILb1ELb0ELb1ELi128EEEEEEEEEvNT_6ParamsE:
	.zero		1576


//--------------------- .nv.constant0._ZN7cutlass13device_kernelIN5flash19enable_sm80_to_sm89INS1_16FlashAttnFwdSm80INS1_25CollectiveMainloopFwdSm80ILi4ELi1ELb0EN4cute5tupleIJNS5_1CILi128EEENS7_ILi64EEENS7_ILi96EEEEEELi96ENS_10bfloat16_tEfNS_4arch4Sm80ELb1ELb0ELb1ELb0ELb0ELb0ELb1ELb0EEENS1_21CollectiveEpilogueFwdINS6_IJS8_SA_S9_EEENS6_IJNS7_ILi1EEESI_SI_EEESC_SE_Li128ELb0ELb1ELb0ELb0EEENS1_30DynamicPersistentTileSchedulerILi128ELi128ELb0ELb1ELb0EEEEEEEEEvNT_6ParamsE --------------------------
	.section	.nv.constant0._ZN7cutlass13device_kernelIN5flash19enable_sm80_to_sm89INS1_16FlashAttnFwdSm80INS1_25CollectiveMainloopFwdSm80ILi4ELi1ELb0EN4cute5tupleIJNS5_1CILi128EEENS7_ILi64EEENS7_ILi96EEEEEELi96ENS_10bfloat16_tEfNS_4arch4Sm80ELb1ELb0ELb1ELb0ELb0ELb0ELb1ELb0EEENS1_21CollectiveEpilogueFwdINS6_IJS8_SA_S9_EEENS6_IJNS7_ILi1EEESI_SI_EEESC_SE_Li128ELb0ELb1ELb0ELb0EEENS1_30DynamicPersistentTileSchedulerILi128ELi128ELb0ELb1ELb0EEEEEEEEEvNT_6ParamsE,"a",@progbits
	.sectionflags	@""
	.align	4
.nv.constant0._ZN7cutlass13device_kernelIN5flash19enable_sm80_to_sm89INS1_16FlashAttnFwdSm80INS1_25CollectiveMainloopFwdSm80ILi4ELi1ELb0EN4cute5tupleIJNS5_1CILi128EEENS7_ILi64EEENS7_ILi96EEEEEELi96ENS_10bfloat16_tEfNS_4arch4Sm80ELb1ELb0ELb1ELb0ELb0ELb0ELb1ELb0EEENS1_21CollectiveEpilogueFwdINS6_IJS8_SA_S9_EEENS6_IJNS7_ILi1EEESI_SI_EEESC_SE_Li128ELb0ELb1ELb0ELb0EEENS1_30DynamicPersistentTileSchedulerILi128ELi128ELb0ELb1ELb0EEEEEEEEEvNT_6ParamsE:
	.zero		1592


//--------------------- .nv.constant0._ZN7cutlass13device_kernelIN5flash19enable_sm80_to_sm89INS1_16FlashAttnFwdSm80INS1_25CollectiveMainloopFwdSm80ILi4ELi1ELb0EN4cute5tupleIJNS5_1CILi128EEENS7_ILi64EEENS7_ILi96EEEEEELi96ENS_10bfloat16_tEfNS_4arch4Sm80ELb1ELb0ELb1ELb1ELb0ELb0ELb1ELb0EEENS1_21CollectiveEpilogueFwdINS6_IJS8_SA_S9_EEENS6_IJNS7_ILi1EEESI_SI_EEESC_SE_Li128ELb1ELb1ELb0ELb0EEENS1_19SingleTileSchedulerILb1ELb0ELb1ELi128EEEEEEEEEvNT_6ParamsE --------------------------
	.section	.nv.constant0._ZN7cutlass13device_kernelIN5flash19enable_sm80_to_sm89INS1_16FlashAttnFwdSm80INS1_25CollectiveMainloopFwdSm80ILi4ELi1ELb0EN4cute5tupleIJNS5_1CILi128EEENS7_ILi64EEENS7_ILi96EEEEEELi96ENS_10bfloat16_tEfNS_4arch4Sm80ELb1ELb0ELb1ELb1ELb0ELb0ELb1ELb0EEENS1_21CollectiveEpilogueFwdINS6_IJS8_SA_S9_EEENS6_IJNS7_ILi1EEESI_SI_EEESC_SE_Li128ELb1ELb1ELb0ELb0EEENS1_19SingleTileSchedulerILb1ELb0ELb1ELi128EEEEEEEEEvNT_6ParamsE,"a",@progbits
	.sectionflags	@""
	.align	4
.nv.constant0._ZN7cutlass13device_kernelIN5flash19enable_sm80_to_sm89INS1_16FlashAttnFwdSm80INS1_25CollectiveMainloopFwdSm80ILi4ELi1ELb0EN4cute5tupleIJNS5_1CILi128EEENS7_ILi64EEENS7_ILi96EEEEEELi96ENS_10bfloat16_tEfNS_4arch4Sm80ELb1ELb0ELb1ELb1ELb0ELb0ELb1ELb0EEENS1_21CollectiveEpilogueFwdINS6_IJS8_SA_S9_EEENS6_IJNS7_ILi1EEESI_SI_EEESC_SE_Li128ELb1ELb1ELb0ELb0EEENS1_19SingleTileSchedulerILb1ELb0ELb1ELi128EEEEEEEEEvNT_6ParamsE:
	.zero		1576


//--------------------- .nv.constant0._ZN7cutlass13device_kernelIN5flash19enable_sm80_to_sm89INS1_16FlashAttnFwdSm80INS1_25CollectiveMainloopFwdSm80ILi4ELi1ELb0EN4cute5tupleIJNS5_1CILi128EEENS7_ILi64EEENS7_ILi96EEEEEELi96ENS_10bfloat16_tEfNS_4arch4Sm80ELb1ELb0ELb1ELb1ELb0ELb1ELb1ELb0EEENS1_21CollectiveEpilogueFwdINS6_IJS8_SA_S9_EEENS6_IJNS7_ILi1EEESI_SI_EEESC_SE_Li128ELb1ELb1ELb0ELb0EEENS1_19SingleTileSchedulerILb1ELb0ELb1ELi128EEEEEEEEEvNT_6ParamsE --------------------------
	.section	.nv.constant0._ZN7cutlass13device_kernelIN5flash19enable_sm80_to_sm89INS1_16FlashAttnFwdSm80INS1_25CollectiveMainloopFwdSm80ILi4ELi1ELb0EN4cute5tupleIJNS5_1CILi128EEENS7_ILi64EEENS7_ILi96EEEEEELi96ENS_10bfloat16_tEfNS_4arch4Sm80ELb1ELb0ELb1ELb1ELb0ELb1ELb1ELb0EEENS1_21CollectiveEpilogueFwdINS6_IJS8_SA_S9_EEENS6_IJNS7_ILi1EEESI_SI_EEESC_SE_Li128ELb1ELb1ELb0ELb0EEENS1_19SingleTileSchedulerILb1ELb0ELb1ELi128EEEEEEEEEvNT_6ParamsE,"a",@progbits
	.sectionflags	@""
	.align	4
.nv.constant0._ZN7cutlass13device_kernelIN5flash19enable_sm80_to_sm89INS1_16FlashAttnFwdSm80INS1_25CollectiveMainloopFwdSm80ILi4ELi1ELb0EN4cute5tupleIJNS5_1CILi128EEENS7_ILi64EEENS7_ILi96EEEEEELi96ENS_10bfloat16_tEfNS_4arch4Sm80ELb1ELb0ELb1ELb1ELb0ELb1ELb1ELb0EEENS1_21CollectiveEpilogueFwdINS6_IJS8_SA_S9_EEENS6_IJNS7_ILi1EEESI_SI_EEESC_SE_Li128ELb1ELb1ELb0ELb0EEENS1_19SingleTileSchedulerILb1ELb0ELb1ELi128EEEEEEEEEvNT_6ParamsE:
	.zero		1576


//--------------------- SYMBOLS --------------------------

	.type		.nv.reservedSmem.offset0,@object
	.size		.nv.reservedSmem.offset0,0x4
